//
// Generated by NVIDIA NVVM Compiler
//
// Compiler Build ID: CL-36424714
// Cuda compilation tools, release 13.0, V13.0.88
// Based on NVVM 20.0.0
//

.version 9.0
.target sm_100
.address_size 64

	// .globl	_Z22spgemm_pipeline_kernelILi1024EEviiiPKiS1_PKfS1_S1_S3_Pf
.extern .shared .align 16 .b8 s_row[];

.visible .entry _Z22spgemm_pipeline_kernelILi1024EEviiiPKiS1_PKfS1_S1_S3_Pf(
	.param .u32 _Z22spgemm_pipeline_kernelILi1024EEviiiPKiS1_PKfS1_S1_S3_Pf_param_0,
	.param .u32 _Z22spgemm_pipeline_kernelILi1024EEviiiPKiS1_PKfS1_S1_S3_Pf_param_1,
	.param .u32 _Z22spgemm_pipeline_kernelILi1024EEviiiPKiS1_PKfS1_S1_S3_Pf_param_2,
	.param .u64 .ptr .align 1 _Z22spgemm_pipeline_kernelILi1024EEviiiPKiS1_PKfS1_S1_S3_Pf_param_3,
	.param .u64 .ptr .align 1 _Z22spgemm_pipeline_kernelILi1024EEviiiPKiS1_PKfS1_S1_S3_Pf_param_4,
	.param .u64 .ptr .align 1 _Z22spgemm_pipeline_kernelILi1024EEviiiPKiS1_PKfS1_S1_S3_Pf_param_5,
	.param .u64 .ptr .align 1 _Z22spgemm_pipeline_kernelILi1024EEviiiPKiS1_PKfS1_S1_S3_Pf_param_6,
	.param .u64 .ptr .align 1 _Z22spgemm_pipeline_kernelILi1024EEviiiPKiS1_PKfS1_S1_S3_Pf_param_7,
	.param .u64 .ptr .align 1 _Z22spgemm_pipeline_kernelILi1024EEviiiPKiS1_PKfS1_S1_S3_Pf_param_8,
	.param .u64 .ptr .align 1 _Z22spgemm_pipeline_kernelILi1024EEviiiPKiS1_PKfS1_S1_S3_Pf_param_9
)
{
	.reg .pred 	%p<33>;
	.reg .b32 	%r<223>;
	.reg .b32 	%f<100>;
	.reg .b64 	%rd<50>;

	ld.param.u32 	%r58, [_Z22spgemm_pipeline_kernelILi1024EEviiiPKiS1_PKfS1_S1_S3_Pf_param_0];
	ld.param.u32 	%r60, [_Z22spgemm_pipeline_kernelILi1024EEviiiPKiS1_PKfS1_S1_S3_Pf_param_1];
	ld.param.u32 	%r59, [_Z22spgemm_pipeline_kernelILi1024EEviiiPKiS1_PKfS1_S1_S3_Pf_param_2];
	ld.param.u64 	%rd16, [_Z22spgemm_pipeline_kernelILi1024EEviiiPKiS1_PKfS1_S1_S3_Pf_param_3];
	ld.param.u64 	%rd17, [_Z22spgemm_pipeline_kernelILi1024EEviiiPKiS1_PKfS1_S1_S3_Pf_param_4];
	ld.param.u64 	%rd18, [_Z22spgemm_pipeline_kernelILi1024EEviiiPKiS1_PKfS1_S1_S3_Pf_param_5];
	ld.param.u64 	%rd19, [_Z22spgemm_pipeline_kernelILi1024EEviiiPKiS1_PKfS1_S1_S3_Pf_param_6];
	ld.param.u64 	%rd20, [_Z22spgemm_pipeline_kernelILi1024EEviiiPKiS1_PKfS1_S1_S3_Pf_param_7];
	ld.param.u64 	%rd21, [_Z22spgemm_pipeline_kernelILi1024EEviiiPKiS1_PKfS1_S1_S3_Pf_param_8];
	ld.param.u64 	%rd22, [_Z22spgemm_pipeline_kernelILi1024EEviiiPKiS1_PKfS1_S1_S3_Pf_param_9];
	cvta.to.global.u64 	%rd1, %rd21;
	cvta.to.global.u64 	%rd2, %rd20;
	cvta.to.global.u64 	%rd3, %rd22;
	mov.u32 	%r222, %tid.x;
	mov.u32 	%r2, %ctaid.x;
	setp.ge.s32 	%p1, %r2, %r60;
	@%p1 bra 	$L__BB0_48;
	setp.ge.s32 	%p2, %r222, %r59;
	@%p2 bra 	$L__BB0_14;
	not.b32 	%r61, %r222;
	add.s32 	%r62, %r59, %r61;
	shr.u32 	%r63, %r62, 10;
	add.s32 	%r3, %r63, 1;
	and.b32  	%r4, %r3, 15;
	setp.lt.u32 	%p3, %r62, 15360;
	mov.u32 	%r206, %r222;
	@%p3 bra 	$L__BB0_5;
	and.b32  	%r5, %r3, 8388592;
	mov.b32 	%r205, 0;
	mov.u32 	%r206, %r222;
$L__BB0_4:
	.pragma "nounroll";
	shl.b32 	%r65, %r206, 2;
	mov.u32 	%r66, s_row;
	add.s32 	%r67, %r66, %r65;
	mov.b32 	%r68, 0;
	st.shared.u32 	[%r67], %r68;
	st.shared.u32 	[%r67+4096], %r68;
	st.shared.u32 	[%r67+8192], %r68;
	st.shared.u32 	[%r67+12288], %r68;
	st.shared.u32 	[%r67+16384], %r68;
	st.shared.u32 	[%r67+20480], %r68;
	st.shared.u32 	[%r67+24576], %r68;
	st.shared.u32 	[%r67+28672], %r68;
	st.shared.u32 	[%r67+32768], %r68;
	st.shared.u32 	[%r67+36864], %r68;
	st.shared.u32 	[%r67+40960], %r68;
	st.shared.u32 	[%r67+45056], %r68;
	st.shared.u32 	[%r67+49152], %r68;
	st.shared.u32 	[%r67+53248], %r68;
	st.shared.u32 	[%r67+57344], %r68;
	st.shared.u32 	[%r67+61440], %r68;
	add.s32 	%r206, %r206, 16384;
	add.s32 	%r205, %r205, 16;
	setp.ne.s32 	%p4, %r205, %r5;
	@%p4 bra 	$L__BB0_4;
$L__BB0_5:
	setp.eq.s32 	%p5, %r4, 0;
	@%p5 bra 	$L__BB0_14;
	and.b32  	%r11, %r3, 7;
	setp.lt.u32 	%p6, %r4, 8;
	@%p6 bra 	$L__BB0_8;
	shl.b32 	%r69, %r206, 2;
	mov.u32 	%r70, s_row;
	add.s32 	%r71, %r70, %r69;
	mov.b32 	%r72, 0;
	st.shared.u32 	[%r71], %r72;
	st.shared.u32 	[%r71+4096], %r72;
	st.shared.u32 	[%r71+8192], %r72;
	st.shared.u32 	[%r71+12288], %r72;
	st.shared.u32 	[%r71+16384], %r72;
	st.shared.u32 	[%r71+20480], %r72;
	st.shared.u32 	[%r71+24576], %r72;
	st.shared.u32 	[%r71+28672], %r72;
	add.s32 	%r206, %r206, 8192;
$L__BB0_8:
	setp.eq.s32 	%p7, %r11, 0;
	@%p7 bra 	$L__BB0_14;
	and.b32  	%r14, %r3, 3;
	setp.lt.u32 	%p8, %r11, 4;
	@%p8 bra 	$L__BB0_11;
	shl.b32 	%r73, %r206, 2;
	mov.u32 	%r74, s_row;
	add.s32 	%r75, %r74, %r73;
	mov.b32 	%r76, 0;
	st.shared.u32 	[%r75], %r76;
	st.shared.u32 	[%r75+4096], %r76;
	st.shared.u32 	[%r75+8192], %r76;
	st.shared.u32 	[%r75+12288], %r76;
	add.s32 	%r206, %r206, 4096;
$L__BB0_11:
	setp.eq.s32 	%p9, %r14, 0;
	@%p9 bra 	$L__BB0_14;
	mov.b32 	%r210, 0;
	mov.u32 	%r79, s_row;
$L__BB0_13:
	.pragma "nounroll";
	shl.b32 	%r78, %r206, 2;
	add.s32 	%r80, %r79, %r78;
	mov.b32 	%r81, 0;
	st.shared.u32 	[%r80], %r81;
	add.s32 	%r206, %r206, 1024;
	add.s32 	%r210, %r210, 1;
	setp.ne.s32 	%p10, %r210, %r14;
	@%p10 bra 	$L__BB0_13;
$L__BB0_14:
	bar.sync 	0;
	cvta.to.global.u64 	%rd23, %rd16;
	mul.wide.u32 	%rd24, %r2, 4;
	add.s64 	%rd25, %rd23, %rd24;
	ld.global.nc.u32 	%r211, [%rd25];
	ld.global.nc.u32 	%r22, [%rd25+4];
	setp.ge.s32 	%p11, %r211, %r22;
	@%p11 bra 	$L__BB0_31;
	cvta.to.global.u64 	%rd4, %rd17;
	cvta.to.global.u64 	%rd5, %rd18;
	cvta.to.global.u64 	%rd6, %rd19;
$L__BB0_16:
	mul.wide.s32 	%rd26, %r211, 4;
	add.s64 	%rd27, %rd4, %rd26;
	ld.global.nc.u32 	%r82, [%rd27];
	add.s64 	%rd28, %rd5, %rd26;
	ld.global.nc.f32 	%f1, [%rd28];
	mul.wide.s32 	%rd29, %r82, 4;
	add.s64 	%rd30, %rd6, %rd29;
	ld.global.nc.u32 	%r24, [%rd30];
	ld.global.nc.u32 	%r25, [%rd30+4];
	sub.s32 	%r83, %r25, %r24;
	setp.ge.s32 	%p12, %r222, %r83;
	@%p12 bra 	$L__BB0_30;
	not.b32 	%r84, %r222;
	add.s32 	%r85, %r25, %r84;
	sub.s32 	%r86, %r85, %r24;
	shr.u32 	%r87, %r86, 10;
	add.s32 	%r26, %r87, 1;
	and.b32  	%r27, %r26, 15;
	setp.lt.u32 	%p13, %r86, 15360;
	mov.u32 	%r215, %r222;
	@%p13 bra 	$L__BB0_20;
	and.b32  	%r88, %r26, 8388592;
	neg.s32 	%r213, %r88;
	add.s32 	%r212, %r222, %r24;
	mov.u32 	%r215, %r222;
$L__BB0_19:
	.pragma "nounroll";
	mul.wide.s32 	%rd31, %r212, 4;
	add.s64 	%rd32, %rd2, %rd31;
	add.s64 	%rd33, %rd1, %rd31;
	ld.global.nc.u32 	%r89, [%rd32];
	ld.global.nc.f32 	%f7, [%rd33];
	mul.f32 	%f8, %f1, %f7;
	shl.b32 	%r90, %r89, 2;
	mov.u32 	%r91, s_row;
	add.s32 	%r92, %r91, %r90;
	atom.shared.add.f32 	%f9, [%r92], %f8;
	ld.global.nc.u32 	%r93, [%rd32+4096];
	ld.global.nc.f32 	%f10, [%rd33+4096];
	mul.f32 	%f11, %f1, %f10;
	shl.b32 	%r94, %r93, 2;
	add.s32 	%r95, %r91, %r94;
	atom.shared.add.f32 	%f12, [%r95], %f11;
	ld.global.nc.u32 	%r96, [%rd32+8192];
	ld.global.nc.f32 	%f13, [%rd33+8192];
	mul.f32 	%f14, %f1, %f13;
	shl.b32 	%r97, %r96, 2;
	add.s32 	%r98, %r91, %r97;
	atom.shared.add.f32 	%f15, [%r98], %f14;
	ld.global.nc.u32 	%r99, [%rd32+12288];
	ld.global.nc.f32 	%f16, [%rd33+12288];
	mul.f32 	%f17, %f1, %f16;
	shl.b32 	%r100, %r99, 2;
	add.s32 	%r101, %r91, %r100;
	atom.shared.add.f32 	%f18, [%r101], %f17;
	ld.global.nc.u32 	%r102, [%rd32+16384];
	ld.global.nc.f32 	%f19, [%rd33+16384];
	mul.f32 	%f20, %f1, %f19;
	shl.b32 	%r103, %r102, 2;
	add.s32 	%r104, %r91, %r103;
	atom.shared.add.f32 	%f21, [%r104], %f20;
	ld.global.nc.u32 	%r105, [%rd32+20480];
	ld.global.nc.f32 	%f22, [%rd33+20480];
	mul.f32 	%f23, %f1, %f22;
	shl.b32 	%r106, %r105, 2;
	add.s32 	%r107, %r91, %r106;
	atom.shared.add.f32 	%f24, [%r107], %f23;
	ld.global.nc.u32 	%r108, [%rd32+24576];
	ld.global.nc.f32 	%f25, [%rd33+24576];
	mul.f32 	%f26, %f1, %f25;
	shl.b32 	%r109, %r108, 2;
	add.s32 	%r110, %r91, %r109;
	atom.shared.add.f32 	%f27, [%r110], %f26;
	ld.global.nc.u32 	%r111, [%rd32+28672];
	ld.global.nc.f32 	%f28, [%rd33+28672];
	mul.f32 	%f29, %f1, %f28;
	shl.b32 	%r112, %r111, 2;
	add.s32 	%r113, %r91, %r112;
	atom.shared.add.f32 	%f30, [%r113], %f29;
	ld.global.nc.u32 	%r114, [%rd32+32768];
	ld.global.nc.f32 	%f31, [%rd33+32768];
	mul.f32 	%f32, %f1, %f31;
	shl.b32 	%r115, %r114, 2;
	add.s32 	%r116, %r91, %r115;
	atom.shared.add.f32 	%f33, [%r116], %f32;
	ld.global.nc.u32 	%r117, [%rd32+36864];
	ld.global.nc.f32 	%f34, [%rd33+36864];
	mul.f32 	%f35, %f1, %f34;
	shl.b32 	%r118, %r117, 2;
	add.s32 	%r119, %r91, %r118;
	atom.shared.add.f32 	%f36, [%r119], %f35;
	ld.global.nc.u32 	%r120, [%rd32+40960];
	ld.global.nc.f32 	%f37, [%rd33+40960];
	mul.f32 	%f38, %f1, %f37;
	shl.b32 	%r121, %r120, 2;
	add.s32 	%r122, %r91, %r121;
	atom.shared.add.f32 	%f39, [%r122], %f38;
	ld.global.nc.u32 	%r123, [%rd32+45056];
	ld.global.nc.f32 	%f40, [%rd33+45056];
	mul.f32 	%f41, %f1, %f40;
	shl.b32 	%r124, %r123, 2;
	add.s32 	%r125, %r91, %r124;
	atom.shared.add.f32 	%f42, [%r125], %f41;
	ld.global.nc.u32 	%r126, [%rd32+49152];
	ld.global.nc.f32 	%f43, [%rd33+49152];
	mul.f32 	%f44, %f1, %f43;
	shl.b32 	%r127, %r126, 2;
	add.s32 	%r128, %r91, %r127;
	atom.shared.add.f32 	%f45, [%r128], %f44;
	ld.global.nc.u32 	%r129, [%rd32+53248];
	ld.global.nc.f32 	%f46, [%rd33+53248];
	mul.f32 	%f47, %f1, %f46;
	shl.b32 	%r130, %r129, 2;
	add.s32 	%r131, %r91, %r130;
	atom.shared.add.f32 	%f48, [%r131], %f47;
	ld.global.nc.u32 	%r132, [%rd32+57344];
	ld.global.nc.f32 	%f49, [%rd33+57344];
	mul.f32 	%f50, %f1, %f49;
	shl.b32 	%r133, %r132, 2;
	add.s32 	%r134, %r91, %r133;
	atom.shared.add.f32 	%f51, [%r134], %f50;
	ld.global.nc.u32 	%r135, [%rd32+61440];
	ld.global.nc.f32 	%f52, [%rd33+61440];
	mul.f32 	%f53, %f1, %f52;
	shl.b32 	%r136, %r135, 2;
	add.s32 	%r137, %r91, %r136;
	atom.shared.add.f32 	%f54, [%r137], %f53;
	add.s32 	%r215, %r215, 16384;
	add.s32 	%r213, %r213, 16;
	add.s32 	%r212, %r212, 16384;
	setp.ne.s32 	%p14, %r213, 0;
	@%p14 bra 	$L__BB0_19;
$L__BB0_20:
	setp.eq.s32 	%p15, %r27, 0;
	@%p15 bra 	$L__BB0_30;
	and.b32  	%r37, %r26, 7;
	setp.lt.u32 	%p16, %r27, 8;
	@%p16 bra 	$L__BB0_23;
	add.s32 	%r138, %r215, %r24;
	mul.wide.s32 	%rd34, %r138, 4;
	add.s64 	%rd35, %rd2, %rd34;
	ld.global.nc.u32 	%r139, [%rd35];
	add.s64 	%rd36, %rd1, %rd34;
	ld.global.nc.f32 	%f55, [%rd36];
	mul.f32 	%f56, %f1, %f55;
	shl.b32 	%r140, %r139, 2;
	mov.u32 	%r141, s_row;
	add.s32 	%r142, %r141, %r140;
	atom.shared.add.f32 	%f57, [%r142], %f56;
	ld.global.nc.u32 	%r143, [%rd35+4096];
	ld.global.nc.f32 	%f58, [%rd36+4096];
	mul.f32 	%f59, %f1, %f58;
	shl.b32 	%r144, %r143, 2;
	add.s32 	%r145, %r141, %r144;
	atom.shared.add.f32 	%f60, [%r145], %f59;
	ld.global.nc.u32 	%r146, [%rd35+8192];
	ld.global.nc.f32 	%f61, [%rd36+8192];
	mul.f32 	%f62, %f1, %f61;
	shl.b32 	%r147, %r146, 2;
	add.s32 	%r148, %r141, %r147;
	atom.shared.add.f32 	%f63, [%r148], %f62;
	ld.global.nc.u32 	%r149, [%rd35+12288];
	ld.global.nc.f32 	%f64, [%rd36+12288];
	mul.f32 	%f65, %f1, %f64;
	shl.b32 	%r150, %r149, 2;
	add.s32 	%r151, %r141, %r150;
	atom.shared.add.f32 	%f66, [%r151], %f65;
	ld.global.nc.u32 	%r152, [%rd35+16384];
	ld.global.nc.f32 	%f67, [%rd36+16384];
	mul.f32 	%f68, %f1, %f67;
	shl.b32 	%r153, %r152, 2;
	add.s32 	%r154, %r141, %r153;
	atom.shared.add.f32 	%f69, [%r154], %f68;
	ld.global.nc.u32 	%r155, [%rd35+20480];
	ld.global.nc.f32 	%f70, [%rd36+20480];
	mul.f32 	%f71, %f1, %f70;
	shl.b32 	%r156, %r155, 2;
	add.s32 	%r157, %r141, %r156;
	atom.shared.add.f32 	%f72, [%r157], %f71;
	ld.global.nc.u32 	%r158, [%rd35+24576];
	ld.global.nc.f32 	%f73, [%rd36+24576];
	mul.f32 	%f74, %f1, %f73;
	shl.b32 	%r159, %r158, 2;
	add.s32 	%r160, %r141, %r159;
	atom.shared.add.f32 	%f75, [%r160], %f74;
	ld.global.nc.u32 	%r161, [%rd35+28672];
	ld.global.nc.f32 	%f76, [%rd36+28672];
	mul.f32 	%f77, %f1, %f76;
	shl.b32 	%r162, %r161, 2;
	add.s32 	%r163, %r141, %r162;
	atom.shared.add.f32 	%f78, [%r163], %f77;
	add.s32 	%r215, %r215, 8192;
$L__BB0_23:
	setp.eq.s32 	%p17, %r37, 0;
	@%p17 bra 	$L__BB0_30;
	and.b32  	%r40, %r26, 3;
	setp.lt.u32 	%p18, %r37, 4;
	@%p18 bra 	$L__BB0_26;
	add.s32 	%r164, %r215, %r24;
	mul.wide.s32 	%rd37, %r164, 4;
	add.s64 	%rd38, %rd2, %rd37;
	ld.global.nc.u32 	%r165, [%rd38];
	add.s64 	%rd39, %rd1, %rd37;
	ld.global.nc.f32 	%f79, [%rd39];
	mul.f32 	%f80, %f1, %f79;
	shl.b32 	%r166, %r165, 2;
	mov.u32 	%r167, s_row;
	add.s32 	%r168, %r167, %r166;
	atom.shared.add.f32 	%f81, [%r168], %f80;
	ld.global.nc.u32 	%r169, [%rd38+4096];
	ld.global.nc.f32 	%f82, [%rd39+4096];
	mul.f32 	%f83, %f1, %f82;
	shl.b32 	%r170, %r169, 2;
	add.s32 	%r171, %r167, %r170;
	atom.shared.add.f32 	%f84, [%r171], %f83;
	ld.global.nc.u32 	%r172, [%rd38+8192];
	ld.global.nc.f32 	%f85, [%rd39+8192];
	mul.f32 	%f86, %f1, %f85;
	shl.b32 	%r173, %r172, 2;
	add.s32 	%r174, %r167, %r173;
	atom.shared.add.f32 	%f87, [%r174], %f86;
	ld.global.nc.u32 	%r175, [%rd38+12288];
	ld.global.nc.f32 	%f88, [%rd39+12288];
	mul.f32 	%f89, %f1, %f88;
	shl.b32 	%r176, %r175, 2;
	add.s32 	%r177, %r167, %r176;
	atom.shared.add.f32 	%f90, [%r177], %f89;
	add.s32 	%r215, %r215, 4096;
$L__BB0_26:
	setp.eq.s32 	%p19, %r40, 0;
	@%p19 bra 	$L__BB0_30;
	add.s32 	%r178, %r215, %r24;
	mul.wide.s32 	%rd40, %r178, 4;
	add.s64 	%rd7, %rd2, %rd40;
	ld.global.nc.u32 	%r179, [%rd7];
	add.s64 	%rd8, %rd1, %rd40;
	ld.global.nc.f32 	%f91, [%rd8];
	mul.f32 	%f92, %f1, %f91;
	shl.b32 	%r180, %r179, 2;
	mov.u32 	%r181, s_row;
	add.s32 	%r182, %r181, %r180;
	atom.shared.add.f32 	%f93, [%r182], %f92;
	setp.eq.s32 	%p20, %r40, 1;
	@%p20 bra 	$L__BB0_30;
	ld.global.nc.u32 	%r183, [%rd7+4096];
	ld.global.nc.f32 	%f94, [%rd8+4096];
	mul.f32 	%f95, %f1, %f94;
	shl.b32 	%r184, %r183, 2;
	add.s32 	%r186, %r181, %r184;
	atom.shared.add.f32 	%f96, [%r186], %f95;
	setp.eq.s32 	%p21, %r40, 2;
	@%p21 bra 	$L__BB0_30;
	ld.global.nc.u32 	%r187, [%rd7+8192];
	ld.global.nc.f32 	%f97, [%rd8+8192];
	mul.f32 	%f98, %f1, %f97;
	shl.b32 	%r188, %r187, 2;
	add.s32 	%r190, %r181, %r188;
	atom.shared.add.f32 	%f99, [%r190], %f98;
$L__BB0_30:
	add.s32 	%r211, %r211, 1;
	setp.ne.s32 	%p22, %r211, %r22;
	@%p22 bra 	$L__BB0_16;
$L__BB0_31:
	setp.ge.s32 	%p23, %r222, %r59;
	bar.sync 	0;
	add.s32 	%r191, %r58, %r2;
	mul.wide.s32 	%rd9, %r59, %r191;
	@%p23 bra 	$L__BB0_48;
	not.b32 	%r192, %r222;
	add.s32 	%r44, %r59, %r192;
	and.b32  	%r193, %r44, 3072;
	setp.eq.s32 	%p24, %r193, 3072;
	@%p24 bra 	$L__BB0_37;
	shr.u32 	%r194, %r44, 10;
	add.s32 	%r195, %r194, 1;
	and.b32  	%r196, %r195, 3;
	cvt.u64.u32 	%rd41, %r222;
	add.s64 	%rd42, %rd9, %rd41;
	shl.b64 	%rd43, %rd42, 2;
	add.s64 	%rd48, %rd3, %rd43;
	shl.b32 	%r197, %r222, 2;
	mov.u32 	%r198, s_row;
	add.s32 	%r219, %r198, %r197;
	neg.s32 	%r218, %r196;
	shl.b32 	%r199, %r195, 10;
	and.b32  	%r200, %r199, 3072;
	or.b32  	%r222, %r222, %r200;
$L__BB0_34:
	.pragma "nounroll";
	ld.shared.f32 	%f2, [%r219];
	setp.eq.f32 	%p25, %f2, 0f00000000;
	@%p25 bra 	$L__BB0_36;
	st.global.f32 	[%rd48], %f2;
$L__BB0_36:
	add.s64 	%rd48, %rd48, 4096;
	add.s32 	%r219, %r219, 4096;
	add.s32 	%r218, %r218, 1;
	setp.ne.s32 	%p26, %r218, 0;
	@%p26 bra 	$L__BB0_34;
$L__BB0_37:
	setp.lt.u32 	%p27, %r44, 3072;
	@%p27 bra 	$L__BB0_48;
	shl.b32 	%r201, %r222, 2;
	mov.u32 	%r202, s_row;
	add.s32 	%r203, %r201, %r202;
	add.s32 	%r221, %r203, 8192;
	cvt.u64.u32 	%rd44, %r222;
	add.s64 	%rd45, %rd9, %rd44;
	shl.b64 	%rd46, %rd45, 2;
	add.s64 	%rd47, %rd46, %rd3;
	add.s64 	%rd49, %rd47, 8192;
$L__BB0_39:
	ld.shared.f32 	%f3, [%r221+-8192];
	setp.eq.f32 	%p28, %f3, 0f00000000;
	@%p28 bra 	$L__BB0_41;
	st.global.f32 	[%rd49+-8192], %f3;
$L__BB0_41:
	ld.shared.f32 	%f4, [%r221+-4096];
	setp.eq.f32 	%p29, %f4, 0f00000000;
	@%p29 bra 	$L__BB0_43;
	st.global.f32 	[%rd49+-4096], %f4;
$L__BB0_43:
	ld.shared.f32 	%f5, [%r221];
	setp.eq.f32 	%p30, %f5, 0f00000000;
	@%p30 bra 	$L__BB0_45;
	st.global.f32 	[%rd49], %f5;
$L__BB0_45:
	ld.shared.f32 	%f6, [%r221+4096];
	setp.eq.f32 	%p31, %f6, 0f00000000;
	@%p31 bra 	$L__BB0_47;
	st.global.f32 	[%rd49+4096], %f6;
$L__BB0_47:
	add.s32 	%r222, %r222, 4096;
	add.s32 	%r221, %r221, 16384;
	add.s64 	%rd49, %rd49, 16384;
	setp.lt.s32 	%p32, %r222, %r59;
	@%p32 bra 	$L__BB0_39;
$L__BB0_48:
	ret;

}


// ===== COMPILED SASS (sm_100) =====

	.target	sm_100

	.elftype	@"ET_EXEC"


//--------------------- .note.nv.tkinfo           --------------------------
	.section	.note.nv.tkinfo,"",@"SHT_NOTE"
	.sectionflags	@"SHF_NOTE_NV_TKINFO"
	.tkinfo
        /*0018*/ 	.word	0x00000002
        /*0030*/ 	.string	""
        /*0030*/ 	.string	"ptxas"
        /*0030*/ 	.string	"Cuda compilation tools, release 13.0, V13.0.88"
        /*0030*/ 	.string	"Build cuda_13.0.r13.0/compiler.36424714_0"
        /*0030*/ 	.string	"-arch sm_100 -m 64 "



//--------------------- .note.nv.cuinfo           --------------------------
	.section	.note.nv.cuinfo,"",@"SHT_NOTE"
	.sectionflags	@"SHF_NOTE_NV_CUINFO"
        /*0018*/ 	.short	0x0002
        /*001a*/ 	.short	0x0064
        /*001c*/ 	.short	0x0082
	.zero		2


//--------------------- .nv.info                  --------------------------
	.section	.nv.info,"",@"SHT_CUDA_INFO"
	.align	4


	//----- nvinfo : EIATTR_REGCOUNT
	.align		4
        /*0000*/ 	.byte	0x04, 0x2f
        /*0002*/ 	.short	(.L_1 - .L_0)
	.align		4
.L_0:
        /*0004*/ 	.word	index@(_Z22spgemm_pipeline_kernelILi1024EEviiiPKiS1_PKfS1_S1_S3_Pf)
        /*0008*/ 	.word	0x00000020


	//----- nvinfo : EIATTR_FRAME_SIZE
	.align		4
.L_1:
        /*000c*/ 	.byte	0x04, 0x11
        /*000e*/ 	.short	(.L_3 - .L_2)
	.align		4
.L_2:
        /*0010*/ 	.word	index@(_Z22spgemm_pipeline_kernelILi1024EEviiiPKiS1_PKfS1_S1_S3_Pf)
        /*0014*/ 	.word	0x00000000


	//----- nvinfo : EIATTR_MIN_STACK_SIZE
	.align		4
.L_3:
        /*0018*/ 	.byte	0x04, 0x12
        /*001a*/ 	.short	(.L_5 - .L_4)
	.align		4
.L_4:
        /*001c*/ 	.word	index@(_Z22spgemm_pipeline_kernelILi1024EEviiiPKiS1_PKfS1_S1_S3_Pf)
        /*0020*/ 	.word	0x00000000
.L_5:


//--------------------- .nv.compat                --------------------------
	.section	.nv.compat,"",@"SHT_CUDA_COMPAT_INFO"
	.align	4
        /*0000*/ 	.byte	0x02, 0x09, 0x00, 0x00, 0x02, 0x02, 0x01, 0x00, 0x02, 0x05, 0x05, 0x00, 0x03, 0x07, 0x01, 0x01
        /*0010*/ 	.byte	0x02, 0x03, 0x00, 0x00, 0x02, 0x06, 0x01, 0x00, 0x04, 0x0b, 0x08, 0x00, 0x09, 0x00, 0x00, 0x00
        /*0020*/ 	.byte	0x00, 0x00, 0x00, 0x00


//--------------------- .nv.info._Z22spgemm_pipeline_kernelILi1024EEviiiPKiS1_PKfS1_S1_S3_Pf --------------------------
	.section	.nv.info._Z22spgemm_pipeline_kernelILi1024EEviiiPKiS1_PKfS1_S1_S3_Pf,"",@"SHT_CUDA_INFO"
	.sectionflags	@""
	.align	4


	//----- nvinfo : EIATTR_CUDA_API_VERSION
	.align		4
        /*0000*/ 	.byte	0x04, 0x37
        /*0002*/ 	.short	(.L_7 - .L_6)
.L_6:
        /*0004*/ 	.word	0x00000082


	//----- nvinfo : EIATTR_KPARAM_INFO
	.align		4
.L_7:
        /*0008*/ 	.byte	0x04, 0x17
        /*000a*/ 	.short	(.L_9 - .L_8)
.L_8:
        /*000c*/ 	.word	0x00000000
        /*0010*/ 	.short	0x0009
        /*0012*/ 	.short	0x0040
        /*0014*/ 	.byte	0x00, 0xf5, 0x21, 0x00


	//----- nvinfo : EIATTR_KPARAM_INFO
	.align		4
.L_9:
        /*0018*/ 	.byte	0x04, 0x17
        /*001a*/ 	.short	(.L_11 - .L_10)
.L_10:
        /*001c*/ 	.word	0x00000000
        /*0020*/ 	.short	0x0008
        /*0022*/ 	.short	0x0038
        /*0024*/ 	.byte	0x00, 0xf5, 0x21, 0x00


	//----- nvinfo : EIATTR_KPARAM_INFO
	.align		4
.L_11:
        /*0028*/ 	.byte	0x04, 0x17
        /*002a*/ 	.short	(.L_13 - .L_12)
.L_12:
        /*002c*/ 	.word	0x00000000
        /*0030*/ 	.short	0x0007
        /*0032*/ 	.short	0x0030
        /*0034*/ 	.byte	0x00, 0xf5, 0x21, 0x00


	//----- nvinfo : EIATTR_KPARAM_INFO
	.align		4
.L_13:
        /*0038*/ 	.byte	0x04, 0x17
        /*003a*/ 	.short	(.L_15 - .L_14)
.L_14:
        /*003c*/ 	.word	0x00000000
        /*0040*/ 	.short	0x0006
        /*0042*/ 	.short	0x0028
        /*0044*/ 	.byte	0x00, 0xf5, 0x21, 0x00


	//----- nvinfo : EIATTR_KPARAM_INFO
	.align		4
.L_15:
        /*0048*/ 	.byte	0x04, 0x17
        /*004a*/ 	.short	(.L_17 - .L_16)
.L_16:
        /*004c*/ 	.word	0x00000000
        /*0050*/ 	.short	0x0005
        /*0052*/ 	.short	0x0020
        /*0054*/ 	.byte	0x00, 0xf5, 0x21, 0x00


	//----- nvinfo : EIATTR_KPARAM_INFO
	.align		4
.L_17:
        /*0058*/ 	.byte	0x04, 0x17
        /*005a*/ 	.short	(.L_19 - .L_18)
.L_18:
        /*005c*/ 	.word	0x00000000
        /*0060*/ 	.short	0x0004
        /*0062*/ 	.short	0x0018
        /*0064*/ 	.byte	0x00, 0xf5, 0x21, 0x00


	//----- nvinfo : EIATTR_KPARAM_INFO
	.align		4
.L_19:
        /*0068*/ 	.byte	0x04, 0x17
        /*006a*/ 	.short	(.L_21 - .L_20)
.L_20:
        /*006c*/ 	.word	0x00000000
        /*0070*/ 	.short	0x0003
        /*0072*/ 	.short	0x0010
        /*0074*/ 	.byte	0x00, 0xf5, 0x21, 0x00


	//----- nvinfo : EIATTR_KPARAM_INFO
	.align		4
.L_21:
        /*0078*/ 	.byte	0x04, 0x17
        /*007a*/ 	.short	(.L_23 - .L_22)
.L_22:
        /*007c*/ 	.word	0x00000000
        /*0080*/ 	.short	0x0002
        /*0082*/ 	.short	0x0008
        /*0084*/ 	.byte	0x00, 0xf0, 0x11, 0x00


	//----- nvinfo : EIATTR_KPARAM_INFO
	.align		4
.L_23:
        /*0088*/ 	.byte	0x04, 0x17
        /*008a*/ 	.short	(.L_25 - .L_24)
.L_24:
        /*008c*/ 	.word	0x00000000
        /*0090*/ 	.short	0x0001
        /*0092*/ 	.short	0x0004
        /*0094*/ 	.byte	0x00, 0xf0, 0x11, 0x00


	//----- nvinfo : EIATTR_KPARAM_INFO
	.align		4
.L_25:
        /*0098*/ 	.byte	0x04, 0x17
        /*009a*/ 	.short	(.L_27 - .L_26)
.L_26:
        /*009c*/ 	.word	0x00000000
        /*00a0*/ 	.short	0x0000
        /*00a2*/ 	.short	0x0000
        /*00a4*/ 	.byte	0x00, 0xf0, 0x11, 0x00


	//----- nvinfo : EIATTR_SPARSE_MMA_MASK
	.align		4
.L_27:
        /*00a8*/ 	.byte	0x03, 0x50
        /*00aa*/ 	.short	0x0000


	//----- nvinfo : EIATTR_MAXREG_COUNT
	.align		4
        /*00ac*/ 	.byte	0x03, 0x1b
        /*00ae*/ 	.short	0x00ff


	//----- nvinfo : EIATTR_NUM_BARRIERS
	.align		4
        /*00b0*/ 	.byte	0x02, 0x4c
        /*00b2*/ 	.byte	0x01
	.zero		1


	//----- nvinfo : EIATTR_MERCURY_ISA_VERSION
	.align		4
        /*00b4*/ 	.byte	0x03, 0x5f
        /*00b6*/ 	.short	0x0101


	//----- nvinfo : EIATTR_VRC_CTA_INIT_COUNT
	.align		4
        /*00b8*/ 	.byte	0x02, 0x4a
	.zero		1
	.zero		1


	//----- nvinfo : EIATTR_EXIT_INSTR_OFFSETS
	.align		4
        /*00bc*/ 	.byte	0x04, 0x1c
        /*00be*/ 	.short	(.L_29 - .L_28)


	//   ....[0]....
.L_28:
        /*00c0*/ 	.word	0x00000040


	//   ....[1]....
        /*00c4*/ 	.word	0x00001f90


	//   ....[2]....
        /*00c8*/ 	.word	0x000021b0


	//   ....[3]....
        /*00cc*/ 	.word	0x00002930


	//   ....[4]....
        /*00d0*/ 	.word	0x000029f0


	//   ....[5]....
        /*00d4*/ 	.word	0x00002a10


	//----- nvinfo : EIATTR_CRS_STACK_SIZE
	.align		4
.L_29:
        /*00d8*/ 	.byte	0x04, 0x1e
        /*00da*/ 	.short	(.L_31 - .L_30)
.L_30:
        /*00dc*/ 	.word	0x00000000


	//----- nvinfo : EIATTR_CBANK_PARAM_SIZE
	.align		4
.L_31:
        /*00e0*/ 	.byte	0x03, 0x19
        /*00e2*/ 	.short	0x0048


	//----- nvinfo : EIATTR_PARAM_CBANK
	.align		4
        /*00e4*/ 	.byte	0x04, 0x0a
        /*00e6*/ 	.short	(.L_33 - .L_32)
	.align		4
.L_32:
        /*00e8*/ 	.word	index@(.nv.constant0._Z22spgemm_pipeline_kernelILi1024EEviiiPKiS1_PKfS1_S1_S3_Pf)
        /*00ec*/ 	.short	0x0380
        /*00ee*/ 	.short	0x0048


	//----- nvinfo : EIATTR_SW_WAR
	.align		4
.L_33:
        /*00f0*/ 	.byte	0x04, 0x36
        /*00f2*/ 	.short	(.L_35 - .L_34)
.L_34:
        /*00f4*/ 	.word	0x00000008
.L_35:


//--------------------- .nv.callgraph             --------------------------
	.section	.nv.callgraph,"",@"SHT_CUDA_CALLGRAPH"
	.align	4
	.sectionentsize	8
	.align		4
        /*0000*/ 	.word	0x00000000
	.align		4
        /*0004*/ 	.word	0xffffffff
	.align		4
        /*0008*/ 	.word	0x00000000
	.align		4
        /*000c*/ 	.word	0xfffffffe
	.align		4
        /*0010*/ 	.word	0x00000000
	.align		4
        /*0014*/ 	.word	0xfffffffd
	.align		4
        /*0018*/ 	.word	0x00000000
	.align		4
        /*001c*/ 	.word	0xfffffffc


//--------------------- .text._Z22spgemm_pipeline_kernelILi1024EEviiiPKiS1_PKfS1_S1_S3_Pf --------------------------
	.section	.text._Z22spgemm_pipeline_kernelILi1024EEviiiPKiS1_PKfS1_S1_S3_Pf,"ax",@progbits
	.align	128
        .global         _Z22spgemm_pipeline_kernelILi1024EEviiiPKiS1_PKfS1_S1_S3_Pf
        .type           _Z22spgemm_pipeline_kernelILi1024EEviiiPKiS1_PKfS1_S1_S3_Pf,@function
        .size           _Z22spgemm_pipeline_kernelILi1024EEviiiPKiS1_PKfS1_S1_S3_Pf,(.L_x_91 - _Z22spgemm_pipeline_kernelILi1024EEviiiPKiS1_PKfS1_S1_S3_Pf)
        .other          _Z22spgemm_pipeline_kernelILi1024EEviiiPKiS1_PKfS1_S1_S3_Pf,@"STO_CUDA_ENTRY STV_DEFAULT"
_Z22spgemm_pipeline_kernelILi1024EEviiiPKiS1_PKfS1_S1_S3_Pf:
.text._Z22spgemm_pipeline_kernelILi1024EEviiiPKiS1_PKfS1_S1_S3_Pf:
[----:B------:R-:W-:Y:S01]  /*0000*/  LDC R1, c[0x0][0x37c] ;  /* 0x0000df00ff017b82 */ /* 0x000fe20000000800 */
[----:B------:R-:W0:Y:S01]  /*0010*/  S2R R0, SR_CTAID.X ;  /* 0x0000000000007919 */ /* 0x000e220000002500 */
[----:B------:R-:W0:Y:S02]  /*0020*/  LDCU UR4, c[0x0][0x384] ;  /* 0x00007080ff0477ac */ /* 0x000e240008000800 */
[----:B0-----:R-:W-:-:S13]  /*0030*/  ISETP.GE.AND P0, PT, R0, UR4, PT ;  /* 0x0000000400007c0c */ /* 0x001fda000bf06270 */
[----:B------:R-:W-:Y:S05]  /*0040*/  @P0 EXIT ;  /* 0x000000000000094d */ /* 0x000fea0003800000 */
[----:B------:R-:W0:Y:S01]  /*0050*/  S2R R6, SR_TID.X ;  /* 0x0000000000067919 */ /* 0x000e220000002100 */
[----:B------:R-:W0:Y:S01]  /*0060*/  LDCU UR8, c[0x0][0x388] ;  /* 0x00007100ff0877ac */ /* 0x000e220008000800 */
[----:B------:R-:W-:Y:S01]  /*0070*/  BSSY.RECONVERGENT B0, `(.L_x_0) ;  /* 0x0000058000007945 */ /* 0x000fe20003800200 */
[----:B------:R-:W1:Y:S01]  /*0080*/  LDCU.64 UR6, c[0x0][0x358] ;  /* 0x00006b00ff0677ac */ /* 0x000e620008000a00 */
[----:B0-----:R-:W-:-:S13]  /*0090*/  ISETP.GE.AND P0, PT, R6, UR8, PT ;  /* 0x0000000806007c0c */ /* 0x001fda000bf06270 */
[----:B-1----:R-:W-:Y:S05]  /*00a0*/  @P0 BRA `(.L_x_1) ;  /* 0x0000000400500947 */ /* 0x002fea0003800000 */
[----:B------:R-:W-:Y:S01]  /*00b0*/  LOP3.LUT R2, RZ, R6, RZ, 0x33, !PT ;  /* 0x00000006ff027212 */ /* 0x000fe200078e33ff */
[----:B------:R-:W-:Y:S04]  /*00c0*/  BSSY.RECONVERGENT B1, `(.L_x_2) ;  /* 0x0000023000017945 */ /* 0x000fe80003800200 */
[----:B------:R-:W-:-:S05]  /*00d0*/  VIADD R2, R2, UR8 ;  /* 0x0000000802027c36 */ /* 0x000fca0008000000 */
[C---:B------:R-:W-:Y:S02]  /*00e0*/  ISETP.GE.U32.AND P0, PT, R2.reuse, 0x3c00, PT ;  /* 0x00003c000200780c */ /* 0x040fe40003f06070 */
[----:B------:R-:W-:Y:S01]  /*00f0*/  LEA.HI R7, R2, 0x1, RZ, 0x16 ;  /* 0x0000000102077811 */ /* 0x000fe200078fb0ff */
[----:B------:R-:W-:-:S03]  /*0100*/  IMAD.MOV.U32 R2, RZ, RZ, R6 ;  /* 0x000000ffff027224 */ /* 0x000fc600078e0006 */
[----:B------:R-:W-:-:S04]  /*0110*/  LOP3.LUT R9, R7, 0xf, RZ, 0xc0, !PT ;  /* 0x0000000f07097812 */ /* 0x000fc800078ec0ff */
[----:B------:R-:W-:-:S03]  /*0120*/  ISETP.NE.AND P1, PT, R9, RZ, PT ;  /* 0x000000ff0900720c */ /* 0x000fc60003f25270 */
[----:B------:R-:W-:Y:S10]  /*0130*/  @!P0 BRA `(.L_x_3) ;  /* 0x00000000006c8947 */ /* 0x000ff40003800000 */
[----:B------:R-:W0:Y:S01]  /*0140*/  S2R R5, SR_CgaCtaId ;  /* 0x0000000000057919 */ /* 0x000e220000008800 */
[----:B------:R-:W-:Y:S01]  /*0150*/  MOV R2, 0x400 ;  /* 0x0000040000027802 */ /* 0x000fe20000000f00 */
[----:B------:R-:W-:Y:S01]  /*0160*/  HFMA2 R3, -RZ, RZ, 0, 0 ;  /* 0x00000000ff037431 */ /* 0x000fe200000001ff */
[----:B------:R-:W-:Y:S02]  /*0170*/  LOP3.LUT R8, R7, 0x7ffff0, RZ, 0xc0, !PT ;  /* 0x007ffff007087812 */ /* 0x000fe400078ec0ff */
[----:B0-----:R-:W-:Y:S01]  /*0180*/  LEA R5, R5, R2, 0x18 ;  /* 0x0000000205057211 */ /* 0x001fe200078ec0ff */
[----:B------:R-:W-:-:S07]  /*0190*/  IMAD.MOV.U32 R2, RZ, RZ, R6 ;  /* 0x000000ffff027224 */ /* 0x000fce00078e0006 */
.L_x_4:
[C---:B0-----:R-:W-:Y:S01]  /*01a0*/  IMAD R4, R2.reuse, 0x4, R5 ;  /* 0x0000000402047824 */ /* 0x041fe200078e0205 */
[----:B------:R-:W-:Y:S01]  /*01b0*/  IADD3 R3, PT, PT, R3, 0x10, RZ ;  /* 0x0000001003037810 */ /* 0x000fe20007ffe0ff */
[----:B------:R-:W-:-:S03]  /*01c0*/  VIADD R2, R2, 0x4000 ;  /* 0x0000400002027836 */ /* 0x000fc60000000000 */
[----:B------:R0:W-:Y:S01]  /*01d0*/  STS [R4], RZ ;  /* 0x000000ff04007388 */ /* 0x0001e20000000800 */
[----:B------:R-:W-:-:S03]  /*01e0*/  ISETP.NE.AND P0, PT, R3, R8, PT ;  /* 0x000000080300720c */ /* 0x000fc60003f05270 */
[----:B------:R0:W-:Y:S04]  /*01f0*/  STS [R4+0x1000], RZ ;  /* 0x001000ff04007388 */ /* 0x0001e80000000800 */
        /* <DEDUP_REMOVED lines=13> */
[----:B------:R0:W-:Y:S01]  /*02d0*/  STS [R4+0xf000], RZ ;  /* 0x00f000ff04007388 */ /* 0x0001e20000000800 */
[----:B------:R-:W-:Y:S05]  /*02e0*/  @P0 BRA `(.L_x_4) ;  /* 0xfffffffc00ac0947 */ /* 0x000fea000383ffff */
.L_x_3:
[----:B------:R-:W-:Y:S05]  /*02f0*/  BSYNC.RECONVERGENT B1 ;  /* 0x0000000000017941 */ /* 0x000fea0003800200 */
.L_x_2:
[----:B------:R-:W-:Y:S05]  /*0300*/  @!P1 BRA `(.L_x_1) ;  /* 0x0000000000b89947 */ /* 0x000fea0003800000 */
[----:B------:R-:W-:Y:S01]  /*0310*/  ISETP.GE.U32.AND P0, PT, R9, 0x8, PT ;  /* 0x000000080900780c */ /* 0x000fe20003f06070 */
[----:B------:R-:W-:Y:S01]  /*0320*/  BSSY.RECONVERGENT B1, `(.L_x_5) ;  /* 0x0000011000017945 */ /* 0x000fe20003800200 */
[----:B------:R-:W-:-:S04]  /*0330*/  LOP3.LUT R5, R7, 0x7, RZ, 0xc0, !PT ;  /* 0x0000000707057812 */ /* 0x000fc800078ec0ff */
[----:B------:R-:W-:-:S07]  /*0340*/  ISETP.NE.AND P1, PT, R5, RZ, PT ;  /* 0x000000ff0500720c */ /* 0x000fce0003f25270 */
[----:B------:R-:W-:Y:S06]  /*0350*/  @!P0 BRA `(.L_x_6) ;  /* 0x0000000000348947 */ /* 0x000fec0003800000 */
[----:B------:R-:W1:Y:S01]  /*0360*/  S2UR UR5, SR_CgaCtaId ;  /* 0x00000000000579c3 */ /* 0x000e620000008800 */
[----:B------:R-:W-:Y:S02]  /*0370*/  UMOV UR4, 0x400 ;  /* 0x0000040000047882 */ /* 0x000fe40000000000 */
[----:B-1----:R-:W-:-:S06]  /*0380*/  ULEA UR4, UR5, UR4, 0x18 ;  /* 0x0000000405047291 */ /* 0x002fcc000f8ec0ff */
[C---:B------:R-:W-:Y:S01]  /*0390*/  LEA R3, R2.reuse, UR4, 0x2 ;  /* 0x0000000402037c11 */ /* 0x040fe2000f8e10ff */
[----:B------:R-:W-:-:S04]  /*03a0*/  VIADD R2, R2, 0x2000 ;  /* 0x0000200002027836 */ /* 0x000fc80000000000 */
[----:B------:R1:W-:Y:S04]  /*03b0*/  STS [R3], RZ ;  /* 0x000000ff03007388 */ /* 0x0003e80000000800 */
[----:B------:R1:W-:Y:S04]  /*03c0*/  STS [R3+0x1000], RZ ;  /* 0x001000ff03007388 */ /* 0x0003e80000000800 */
[----:B------:R1:W-:Y:S04]  /*03d0*/  STS [R3+0x2000], RZ ;  /* 0x002000ff03007388 */ /* 0x0003e80000000800 */
[----:B------:R1:W-:Y:S04]  /*03e0*/  STS [R3+0x3000], RZ ;  /* 0x003000ff03007388 */ /* 0x0003e80000000800 */
[----:B------:R1:W-:Y:S04]  /*03f0*/  STS [R3+0x4000], RZ ;  /* 0x004000ff03007388 */ /* 0x0003e80000000800 */
[----:B------:R1:W-:Y:S04]  /*0400*/  STS [R3+0x5000], RZ ;  /* 0x005000ff03007388 */ /* 0x0003e80000000800 */
[----:B------:R1:W-:Y:S04]  /*0410*/  STS [R3+0x6000], RZ ;  /* 0x006000ff03007388 */ /* 0x0003e80000000800 */
[----:B------:R1:W-:Y:S02]  /*0420*/  STS [R3+0x7000], RZ ;  /* 0x007000ff03007388 */ /* 0x0003e40000000800 */
.L_x_6:
[----:B------:R-:W-:Y:S05]  /*0430*/  BSYNC.RECONVERGENT B1 ;  /* 0x0000000000017941 */ /* 0x000fea0003800200 */
.L_x_5:
[----:B------:R-:W-:Y:S05]  /*0440*/  @!P1 BRA `(.L_x_1) ;  /* 0x0000000000689947 */ /* 0x000fea0003800000 */
[----:B------:R-:W-:Y:S01]  /*0450*/  ISETP.GE.U32.AND P0, PT, R5, 0x4, PT ;  /* 0x000000040500780c */ /* 0x000fe20003f06070 */
[----:B------:R-:W-:Y:S01]  /*0460*/  BSSY.RECONVERGENT B1, `(.L_x_7) ;  /* 0x000000d000017945 */ /* 0x000fe20003800200 */
[----:B0-----:R-:W-:-:S04]  /*0470*/  LOP3.LUT R4, R7, 0x3, RZ, 0xc0, !PT ;  /* 0x0000000307047812 */ /* 0x001fc800078ec0ff */
[----:B------:R-:W-:-:S07]  /*0480*/  ISETP.NE.AND P1, PT, R4, RZ, PT ;  /* 0x000000ff0400720c */ /* 0x000fce0003f25270 */
[----:B------:R-:W-:Y:S06]  /*0490*/  @!P0 BRA `(.L_x_8) ;  /* 0x0000000000248947 */ /* 0x000fec0003800000 */
[----:B------:R-:W0:Y:S01]  /*04a0*/  S2UR UR5, SR_CgaCtaId ;  /* 0x00000000000579c3 */ /* 0x000e220000008800 */
[----:B------:R-:W-:Y:S02]  /*04b0*/  UMOV UR4, 0x400 ;  /* 0x0000040000047882 */ /* 0x000fe40000000000 */
[----:B0-----:R-:W-:-:S06]  /*04c0*/  ULEA UR4, UR5, UR4, 0x18 ;  /* 0x0000000405047291 */ /* 0x001fcc000f8ec0ff */
[C---:B-1----:R-:W-:Y:S02]  /*04d0*/  LEA R3, R2.reuse, UR4, 0x2 ;  /* 0x0000000402037c11 */ /* 0x042fe4000f8e10ff */
[----:B------:R-:W-:-:S03]  /*04e0*/  IADD3 R2, PT, PT, R2, 0x1000, RZ ;  /* 0x0000100002027810 */ /* 0x000fc60007ffe0ff */
[----:B------:R0:W-:Y:S04]  /*04f0*/  STS [R3], RZ ;  /* 0x000000ff03007388 */ /* 0x0001e80000000800 */
[----:B------:R0:W-:Y:S04]  /*0500*/  STS [R3+0x1000], RZ ;  /* 0x001000ff03007388 */ /* 0x0001e80000000800 */
[----:B------:R0:W-:Y:S04]  /*0510*/  STS [R3+0x2000], RZ ;  /* 0x002000ff03007388 */ /* 0x0001e80000000800 */
[----:B------:R0:W-:Y:S02]  /*0520*/  STS [R3+0x3000], RZ ;  /* 0x003000ff03007388 */ /* 0x0001e40000000800 */
.L_x_8:
[----:B------:R-:W-:Y:S05]  /*0530*/  BSYNC.RECONVERGENT B1 ;  /* 0x0000000000017941 */ /* 0x000fea0003800200 */
.L_x_7:
[----:B------:R-:W-:Y:S05]  /*0540*/  @!P1 BRA `(.L_x_1) ;  /* 0x0000000000289947 */ /* 0x000fea0003800000 */
[----:B------:R-:W2:Y:S01]  /*0550*/  S2R R8, SR_CgaCtaId ;  /* 0x0000000000087919 */ /* 0x000ea20000008800 */
[----:B------:R-:W-:Y:S01]  /*0560*/  MOV R5, 0x400 ;  /* 0x0000040000057802 */ /* 0x000fe20000000f00 */
[----:B01----:R-:W-:-:S03]  /*0570*/  IMAD.MOV.U32 R3, RZ, RZ, RZ ;  /* 0x000000ffff037224 */ /* 0x003fc600078e00ff */
[----:B--2---:R-:W-:-:S07]  /*0580*/  LEA R5, R8, R5, 0x18 ;  /* 0x0000000508057211 */ /* 0x004fce00078ec0ff */
.L_x_9:
[C---:B------:R-:W-:Y:S01]  /*0590*/  IMAD R7, R2.reuse, 0x4, R5 ;  /* 0x0000000402077824 */ /* 0x040fe200078e0205 */
[----:B------:R-:W-:Y:S01]  /*05a0*/  IADD3 R3, PT, PT, R3, 0x1, RZ ;  /* 0x0000000103037810 */ /* 0x000fe20007ffe0ff */
[----:B------:R-:W-:-:S03]  /*05b0*/  VIADD R2, R2, 0x400 ;  /* 0x0000040002027836 */ /* 0x000fc60000000000 */
[----:B------:R2:W-:Y:S01]  /*05c0*/  STS [R7], RZ ;  /* 0x000000ff07007388 */ /* 0x0005e20000000800 */
[----:B------:R-:W-:-:S13]  /*05d0*/  ISETP.NE.AND P0, PT, R3, R4, PT ;  /* 0x000000040300720c */ /* 0x000fda0003f05270 */
[----:B--2---:R-:W-:Y:S05]  /*05e0*/  @P0 BRA `(.L_x_9) ;  /* 0xfffffffc00e80947 */ /* 0x004fea000383ffff */
.L_x_1:
[----:B------:R-:W-:Y:S05]  /*05f0*/  BSYNC.RECONVERGENT B0 ;  /* 0x0000000000007941 */ /* 0x000fea0003800200 */
.L_x_0:
[----:B01----:R-:W0:Y:S02]  /*0600*/  LDC.64 R2, c[0x0][0x390] ;  /* 0x0000e400ff027b82 */ /* 0x003e240000000a00 */
[----:B0-----:R-:W-:-:S05]  /*0610*/  IMAD.WIDE.U32 R2, R0, 0x4, R2 ;  /* 0x0000000400027825 */ /* 0x001fca00078e0002 */
[----:B------:R-:W2:Y:S04]  /*0620*/  LDG.E.CONSTANT R8, desc[UR6][R2.64] ;  /* 0x0000000602087981 */ /* 0x000ea8000c1e9900 */
[----:B------:R-:W2:Y:S01]  /*0630*/  LDG.E.CONSTANT R7, desc[UR6][R2.64+0x4] ;  /* 0x0000040602077981 */ /* 0x000ea2000c1e9900 */
[----:B------:R-:W-:Y:S01]  /*0640*/  BAR.SYNC.DEFER_BLOCKING 0x0 ;  /* 0x0000000000007b1d */ /* 0x000fe20000010000 */
[----:B--2---:R-:W-:-:S13]  /*0650*/  ISETP.GE.AND P0, PT, R8, R7, PT ;  /* 0x000000070800720c */ /* 0x004fda0003f06270 */
[----:B------:R-:W-:Y:S05]  /*0660*/  @P0 BRA `(.L_x_10) ;  /* 0x0000001800340947 */ /* 0x000fea0003800000 */
.L_x_81:
[----:B------:R-:W0:Y:S08]  /*0670*/  LDC.64 R2, c[0x0][0x398] ;  /* 0x0000e600ff027b82 */ /* 0x000e300000000a00 */
[----:B-----5:R-:W1:Y:S08]  /*0680*/  LDC.64 R10, c[0x0][0x3a8] ;  /* 0x0000ea00ff0a7b82 */ /* 0x020e700000000a00 */
[----:B------:R-:W2:Y:S01]  /*0690*/  LDC.64 R4, c[0x0][0x3a0] ;  /* 0x0000e800ff047b82 */ /* 0x000ea20000000a00 */
[----:B0-----:R-:W-:-:S06]  /*06a0*/  IMAD.WIDE R2, R8, 0x4, R2 ;  /* 0x0000000408027825 */ /* 0x001fcc00078e0202 */
[----:B------:R-:W1:Y:S02]  /*06b0*/  LDG.E.CONSTANT R3, desc[UR6][R2.64] ;  /* 0x0000000602037981 */ /* 0x000e64000c1e9900 */
[----:B-1----:R-:W-:-:S05]  /*06c0*/  IMAD.WIDE R10, R3, 0x4, R10 ;  /* 0x00000004030a7825 */ /* 0x002fca00078e020a */
[----:B------:R-:W3:Y:S04]  /*06d0*/  LDG.E.CONSTANT R9, desc[UR6][R10.64] ;  /* 0x000000060a097981 */ /* 0x000ee8000c1e9900 */
[----:B------:R-:W3:Y:S01]  /*06e0*/  LDG.E.CONSTANT R12, desc[UR6][R10.64+0x4] ;  /* 0x000004060a0c7981 */ /* 0x000ee2000c1e9900 */
[C---:B--2---:R-:W-:Y:S01]  /*06f0*/  IMAD.WIDE R4, R8.reuse, 0x4, R4 ;  /* 0x0000000408047825 */ /* 0x044fe200078e0204 */
[----:B------:R-:W-:Y:S03]  /*0700*/  BSSY.RECONVERGENT B0, `(.L_x_11) ;  /* 0x0000182000007945 */ /* 0x000fe60003800200 */
[----:B------:R-:W-:-:S05]  /*0710*/  VIADD R8, R8, 0x1 ;  /* 0x0000000108087836 */ /* 0x000fca0000000000 */
[----:B------:R-:W-:Y:S02]  /*0720*/  ISETP.NE.AND P0, PT, R8, R7, PT ;  /* 0x000000070800720c */ /* 0x000fe40003f05270 */
[----:B---3--:R-:W-:-:S04]  /*0730*/  IADD3 R13, PT, PT, -R9, R12, RZ ;  /* 0x0000000c090d7210 */ /* 0x008fc80007ffe1ff */
[----:B------:R-:W-:-:S13]  /*0740*/  ISETP.GE.AND P1, PT, R6, R13, PT ;  /* 0x0000000d0600720c */ /* 0x000fda0003f26270 */
[----:B------:R-:W-:Y:S05]  /*0750*/  @P1 BRA `(.L_x_12) ;  /* 0x0000001400f01947 */ /* 0x000fea0003800000 */
[----:B------:R0:W5:Y:S01]  /*0760*/  LDG.E.CONSTANT R10, desc[UR6][R4.64] ;  /* 0x00000006040a7981 */ /* 0x000162000c1e9900 */
[----:B------:R-:W-:Y:S01]  /*0770*/  LOP3.LUT R11, RZ, R6, RZ, 0x33, !PT ;  /* 0x00000006ff0b7212 */ /* 0x000fe200078e33ff */
[----:B------:R-:W-:Y:S03]  /*0780*/  BSSY.RECONVERGENT B1, `(.L_x_13) ;  /* 0x00000b7000017945 */ /* 0x000fe60003800200 */
[----:B------:R-:W-:Y:S01]  /*0790*/  IADD3 R11, PT, PT, -R9, R12, R11 ;  /* 0x0000000c090b7210 */ /* 0x000fe20007ffe10b */
[----:B------:R-:W-:-:S03]  /*07a0*/  IMAD.MOV.U32 R12, RZ, RZ, R6 ;  /* 0x000000ffff0c7224 */ /* 0x000fc600078e0006 */
[C---:B------:R-:W-:Y:S02]  /*07b0*/  ISETP.GE.U32.AND P1, PT, R11.reuse, 0x3c00, PT ;  /* 0x00003c000b00780c */ /* 0x040fe40003f26070 */
[----:B------:R-:W-:-:S04]  /*07c0*/  LEA.HI R11, R11, 0x1, RZ, 0x16 ;  /* 0x000000010b0b7811 */ /* 0x000fc800078fb0ff */
[----:B------:R-:W-:-:S07]  /*07d0*/  LOP3.LUT R13, R11, 0xf, RZ, 0xc0, !PT ;  /* 0x0000000f0b0d7812 */ /* 0x000fce00078ec0ff */
[----:B0-----:R-:W-:Y:S05]  /*07e0*/  @!P1 BRA `(.L_x_14) ;  /* 0x0000000800c09947 */ /* 0x001fea0003800000 */
[----:B------:R-:W0:Y:S01]  /*07f0*/  S2R R2, SR_CgaCtaId ;  /* 0x0000000000027919 */ /* 0x000e220000008800 */
[----:B------:R-:W-:Y:S01]  /*0800*/  LOP3.LUT R16, R11, 0x7ffff0, RZ, 0xc0, !PT ;  /* 0x007ffff00b107812 */ /* 0x000fe200078ec0ff */
[----:B------:R-:W-:Y:S01]  /*0810*/  IMAD.IADD R14, R6, 0x1, R9 ;  /* 0x00000001060e7824 */ /* 0x000fe200078e0209 */
[----:B------:R-:W-:Y:S02]  /*0820*/  MOV R15, 0x400 ;  /* 0x00000400000f7802 */ /* 0x000fe40000000f00 */
[----:B------:R-:W-:Y:S01]  /*0830*/  MOV R12, R6 ;  /* 0x00000006000c7202 */ /* 0x000fe20000000f00 */
[----:B------:R-:W-:Y:S01]  /*0840*/  IMAD.MOV R16, RZ, RZ, -R16 ;  /* 0x000000ffff107224 */ /* 0x000fe200078e0a10 */
[----:B0-----:R-:W-:-:S07]  /*0850*/  LEA R15, R2, R15, 0x18 ;  /* 0x0000000f020f7211 */ /* 0x001fce00078ec0ff */
.L_x_47:
[----:B------:R-:W0:Y:S08]  /*0860*/  LDC.64 R4, c[0x0][0x3b8] ;  /* 0x0000ee00ff047b82 */ /* 0x000e300000000a00 */
[----:B------:R-:W1:Y:S01]  /*0870*/  LDC.64 R18, c[0x0][0x3b0] ;  /* 0x0000ec00ff127b82 */ /* 0x000e620000000a00 */
[----:B0-----:R-:W-:-:S05]  /*0880*/  IMAD.WIDE R4, R14, 0x4, R4 ;  /* 0x000000040e047825 */ /* 0x001fca00078e0204 */
[----:B------:R-:W2:Y:S01]  /*0890*/  LDG.E.CONSTANT R3, desc[UR6][R4.64] ;  /* 0x0000000604037981 */ /* 0x000ea2000c1e9900 */
[----:B-1----:R-:W-:-:S05]  /*08a0*/  IMAD.WIDE R18, R14, 0x4, R18 ;  /* 0x000000040e127825 */ /* 0x002fca00078e0212 */
[----:B------:R-:W3:Y:S01]  /*08b0*/  LDG.E.CONSTANT R2, desc[UR6][R18.64] ;  /* 0x0000000612027981 */ /* 0x000ee2000c1e9900 */
[----:B------:R-:W-:Y:S01]  /*08c0*/  BSSY.RECONVERGENT B2, `(.L_x_15) ;  /* 0x0000007000027945 */ /* 0x000fe20003800200 */
[----:B--2--5:R-:W-:Y:S01]  /*08d0*/  FMUL R17, R10, R3 ;  /* 0x000000030a117220 */ /* 0x024fe20000400000 */
[----:B---3--:R-:W-:-:S07]  /*08e0*/  IMAD R20, R2, 0x4, R15 ;  /* 0x0000000402147824 */ /* 0x008fce00078e020f */
.L_x_16:
[----:B------:R-:W0:Y:S02]  /*08f0*/  LDS R2, [R20] ;  /* 0x0000000014027984 */ /* 0x000e240000000800 */
[----:B0-----:R-:W-:-:S05]  /*0900*/  FADD R3, R17, R2 ;  /* 0x0000000211037221 */ /* 0x001fca0000000000 */
[----:B------:R-:W0:Y:S02]  /*0910*/  ATOMS.CAST.SPIN P1, [R20], R2, R3 ;  /* 0x000000021400758d */ /* 0x000e240001820003 */
[----:B0-----:R-:W-:Y:S05]  /*0920*/  @!P1 BRA `(.L_x_16) ;  /* 0xfffffffc00f09947 */ /* 0x001fea000383ffff */
[----:B------:R-:W-:Y:S05]  /*0930*/  BSYNC.RECONVERGENT B2 ;  /* 0x0000000000027941 */ /* 0x000fea0003800200 */
.L_x_15:
[----:B------:R-:W2:Y:S04]  /*0940*/  LDG.E.CONSTANT R3, desc[UR6][R4.64+0x1000] ;  /* 0x0010000604037981 */ /* 0x000ea8000c1e9900 */
[----:B------:R-:W3:Y:S01]  /*0950*/  LDG.E.CONSTANT R2, desc[UR6][R18.64+0x1000] ;  /* 0x0010000612027981 */ /* 0x000ee2000c1e9900 */
[----:B------:R-:W-:Y:S01]  /*0960*/  BSSY.RECONVERGENT B2, `(.L_x_17) ;  /* 0x0000007000027945 */ /* 0x000fe20003800200 */
[----:B--2---:R-:W-:Y:S01]  /*0970*/  FMUL R17, R10, R3 ;  /* 0x000000030a117220 */ /* 0x004fe20000400000 */
[----:B---3--:R-:W-:-:S07]  /*0980*/  LEA R20, R2, R15, 0x2 ;  /* 0x0000000f02147211 */ /* 0x008fce00078e10ff */
.L_x_18:
[----:B------:R-:W0:Y:S02]  /*0990*/  LDS R2, [R20] ;  /* 0x0000000014027984 */ /* 0x000e240000000800 */
[----:B0-----:R-:W-:-:S05]  /*09a0*/  FADD R3, R17, R2 ;  /* 0x0000000211037221 */ /* 0x001fca0000000000 */
[----:B------:R-:W0:Y:S02]  /*09b0*/  ATOMS.CAST.SPIN P1, [R20], R2, R3 ;  /* 0x000000021400758d */ /* 0x000e240001820003 */
[----:B0-----:R-:W-:Y:S05]  /*09c0*/  @!P1 BRA `(.L_x_18) ;  /* 0xfffffffc00f09947 */ /* 0x001fea000383ffff */
[----:B------:R-:W-:Y:S05]  /*09d0*/  BSYNC.RECONVERGENT B2 ;  /* 0x0000000000027941 */ /* 0x000fea0003800200 */
.L_x_17:
[----:B------:R-:W2:Y:S04]  /*09e0*/  LDG.E.CONSTANT R3, desc[UR6][R4.64+0x2000] ;  /* 0x0020000604037981 */ /* 0x000ea8000c1e9900 */
[----:B------:R-:W3:Y:S01]  /*09f0*/  LDG.E.CONSTANT R2, desc[UR6][R18.64+0x2000] ;  /* 0x0020000612027981 */ /* 0x000ee2000c1e9900 */
[----:B------:R-:W-:Y:S01]  /*0a00*/  BSSY.RECONVERGENT B2, `(.L_x_19) ;  /* 0x0000007000027945 */ /* 0x000fe20003800200 */
[----:B--2---:R-:W-:Y:S01]  /*0a10*/  FMUL R17, R10, R3 ;  /* 0x000000030a117220 */ /* 0x004fe20000400000 */
[----:B---3--:R-:W-:-:S07]  /*0a20*/  IMAD R20, R2, 0x4, R15 ;  /* 0x0000000402147824 */ /* 0x008fce00078e020f */
.L_x_20:
[----:B------:R-:W0:Y:S02]  /*0a30*/  LDS R2, [R20] ;  /* 0x0000000014027984 */ /* 0x000e240000000800 */
[----:B0-----:R-:W-:-:S05]  /*0a40*/  FADD R3, R17, R2 ;  /* 0x0000000211037221 */ /* 0x001fca0000000000 */
[----:B------:R-:W0:Y:S02]  /*0a50*/  ATOMS.CAST.SPIN P1, [R20], R2, R3 ;  /* 0x000000021400758d */ /* 0x000e240001820003 */
[----:B0-----:R-:W-:Y:S05]  /*0a60*/  @!P1 BRA `(.L_x_20) ;  /* 0xfffffffc00f09947 */ /* 0x001fea000383ffff */
[----:B------:R-:W-:Y:S05]  /*0a70*/  BSYNC.RECONVERGENT B2 ;  /* 0x0000000000027941 */ /* 0x000fea0003800200 */
.L_x_19:
[----:B------:R-:W2:Y:S04]  /*0a80*/  LDG.E.CONSTANT R3, desc[UR6][R4.64+0x3000] ;  /* 0x0030000604037981 */ /* 0x000ea8000c1e9900 */
[----:B------:R-:W3:Y:S01]  /*0a90*/  LDG.E.CONSTANT R2, desc[UR6][R18.64+0x3000] ;  /* 0x0030000612027981 */ /* 0x000ee2000c1e9900 */
[----:B------:R-:W-:Y:S01]  /*0aa0*/  BSSY.RECONVERGENT B2, `(.L_x_21) ;  /* 0x0000007000027945 */ /* 0x000fe20003800200 */
[----:B--2---:R-:W-:Y:S01]  /*0ab0*/  FMUL R17, R10, R3 ;  /* 0x000000030a117220 */ /* 0x004fe20000400000 */
[----:B---3--:R-:W-:-:S07]  /*0ac0*/  IMAD R20, R2, 0x4, R15 ;  /* 0x0000000402147824 */ /* 0x008fce00078e020f */
.L_x_22:
[----:B------:R-:W0:Y:S02]  /*0ad0*/  LDS R2, [R20] ;  /* 0x0000000014027984 */ /* 0x000e240000000800 */
[----:B0-----:R-:W-:-:S05]  /*0ae0*/  FADD R3, R17, R2 ;  /* 0x0000000211037221 */ /* 0x001fca0000000000 */
[----:B------:R-:W0:Y:S02]  /*0af0*/  ATOMS.CAST.SPIN P1, [R20], R2, R3 ;  /* 0x000000021400758d */ /* 0x000e240001820003 */
[----:B0-----:R-:W-:Y:S05]  /*0b00*/  @!P1 BRA `(.L_x_22) ;  /* 0xfffffffc00f09947 */ /* 0x001fea000383ffff */
[----:B------:R-:W-:Y:S05]  /*0b10*/  BSYNC.RECONVERGENT B2 ;  /* 0x0000000000027941 */ /* 0x000fea0003800200 */
.L_x_21:
[----:B------:R-:W2:Y:S04]  /*0b20*/  LDG.E.CONSTANT R3, desc[UR6][R4.64+0x4000] ;  /* 0x0040000604037981 */ /* 0x000ea8000c1e9900 */
[----:B------:R-:W3:Y:S01]  /*0b30*/  LDG.E.CONSTANT R2, desc[UR6][R18.64+0x4000] ;  /* 0x0040000612027981 */ /* 0x000ee2000c1e9900 */
[----:B------:R-:W-:Y:S01]  /*0b40*/  BSSY.RECONVERGENT B2, `(.L_x_23) ;  /* 0x0000007000027945 */ /* 0x000fe20003800200 */
[----:B--2---:R-:W-:Y:S01]  /*0b50*/  FMUL R17, R10, R3 ;  /* 0x000000030a117220 */ /* 0x004fe20000400000 */
[----:B---3--:R-:W-:-:S07]  /*0b60*/  LEA R20, R2, R15, 0x2 ;  /* 0x0000000f02147211 */ /* 0x008fce00078e10ff */
.L_x_24:
[----:B------:R-:W0:Y:S02]  /*0b70*/  LDS R2, [R20] ;  /* 0x0000000014027984 */ /* 0x000e240000000800 */
[----:B0-----:R-:W-:-:S05]  /*0b80*/  FADD R3, R17, R2 ;  /* 0x0000000211037221 */ /* 0x001fca0000000000 */
[----:B------:R-:W0:Y:S02]  /*0b90*/  ATOMS.CAST.SPIN P1, [R20], R2, R3 ;  /* 0x000000021400758d */ /* 0x000e240001820003 */
[----:B0-----:R-:W-:Y:S05]  /*0ba0*/  @!P1 BRA `(.L_x_24) ;  /* 0xfffffffc00f09947 */ /* 0x001fea000383ffff */
[----:B------:R-:W-:Y:S05]  /*0bb0*/  BSYNC.RECONVERGENT B2 ;  /* 0x0000000000027941 */ /* 0x000fea0003800200 */
.L_x_23:
[----:B------:R-:W2:Y:S04]  /*0bc0*/  LDG.E.CONSTANT R3, desc[UR6][R4.64+0x5000] ;  /* 0x0050000604037981 */ /* 0x000ea8000c1e9900 */
[----:B------:R-:W3:Y:S01]  /*0bd0*/  LDG.E.CONSTANT R2, desc[UR6][R18.64+0x5000] ;  /* 0x0050000612027981 */ /* 0x000ee2000c1e9900 */
[----:B------:R-:W-:Y:S01]  /*0be0*/  BSSY.RECONVERGENT B2, `(.L_x_25) ;  /* 0x0000007000027945 */ /* 0x000fe20003800200 */
[----:B--2---:R-:W-:Y:S01]  /*0bf0*/  FMUL R17, R10, R3 ;  /* 0x000000030a117220 */ /* 0x004fe20000400000 */
[----:B---3--:R-:W-:-:S07]  /*0c00*/  IMAD R20, R2, 0x4, R15 ;  /* 0x0000000402147824 */ /* 0x008fce00078e020f */
.L_x_26:
[----:B------:R-:W0:Y:S02]  /*0c10*/  LDS R2, [R20] ;  /* 0x0000000014027984 */ /* 0x000e240000000800 */
[----:B0-----:R-:W-:-:S05]  /*0c20*/  FADD R3, R17, R2 ;  /* 0x0000000211037221 */ /* 0x001fca0000000000 */
[----:B------:R-:W0:Y:S02]  /*0c30*/  ATOMS.CAST.SPIN P1, [R20], R2, R3 ;  /* 0x000000021400758d */ /* 0x000e240001820003 */
[----:B0-----:R-:W-:Y:S05]  /*0c40*/  @!P1 BRA `(.L_x_26) ;  /* 0xfffffffc00f09947 */ /* 0x001fea000383ffff */
[----:B------:R-:W-:Y:S05]  /*0c50*/  BSYNC.RECONVERGENT B2 ;  /* 0x0000000000027941 */ /* 0x000fea0003800200 */
.L_x_25:
[----:B------:R-:W2:Y:S04]  /*0c60*/  LDG.E.CONSTANT R3, desc[UR6][R4.64+0x6000] ;  /* 0x0060000604037981 */ /* 0x000ea8000c1e9900 */
[----:B------:R-:W3:Y:S01]  /*0c70*/  LDG.E.CONSTANT R2, desc[UR6][R18.64+0x6000] ;  /* 0x0060000612027981 */ /* 0x000ee2000c1e9900 */
[----:B------:R-:W-:Y:S01]  /*0c80*/  BSSY.RECONVERGENT B2, `(.L_x_27) ;  /* 0x0000007000027945 */ /* 0x000fe20003800200 */
[----:B--2---:R-:W-:Y:S01]  /*0c90*/  FMUL R17, R10, R3 ;  /* 0x000000030a117220 */ /* 0x004fe20000400000 */
[----:B---3--:R-:W-:-:S07]  /*0ca0*/  IMAD R20, R2, 0x4, R15 ;  /* 0x0000000402147824 */ /* 0x008fce00078e020f */
.L_x_28:
[----:B------:R-:W0:Y:S02]  /*0cb0*/  LDS R2, [R20] ;  /* 0x0000000014027984 */ /* 0x000e240000000800 */
[----:B0-----:R-:W-:-:S05]  /*0cc0*/  FADD R3, R17, R2 ;  /* 0x0000000211037221 */ /* 0x001fca0000000000 */
[----:B------:R-:W0:Y:S02]  /*0cd0*/  ATOMS.CAST.SPIN P1, [R20], R2, R3 ;  /* 0x000000021400758d */ /* 0x000e240001820003 */
[----:B0-----:R-:W-:Y:S05]  /*0ce0*/  @!P1 BRA `(.L_x_28) ;  /* 0xfffffffc00f09947 */ /* 0x001fea000383ffff */
[----:B------:R-:W-:Y:S05]  /*0cf0*/  BSYNC.RECONVERGENT B2 ;  /* 0x0000000000027941 */ /* 0x000fea0003800200 */
.L_x_27:
[----:B------:R-:W2:Y:S04]  /*0d00*/  LDG.E.CONSTANT R3, desc[UR6][R4.64+0x7000] ;  /* 0x0070000604037981 */ /* 0x000ea8000c1e9900 */
[----:B------:R-:W3:Y:S01]  /*0d10*/  LDG.E.CONSTANT R2, desc[UR6][R18.64+0x7000] ;  /* 0x0070000612027981 */ /* 0x000ee2000c1e9900 */
[----:B------:R-:W-:Y:S01]  /*0d20*/  BSSY.RECONVERGENT B2, `(.L_x_29) ;  /* 0x0000007000027945 */ /* 0x000fe20003800200 */
[----:B--2---:R-:W-:Y:S01]  /*0d30*/  FMUL R17, R10, R3 ;  /* 0x000000030a117220 */ /* 0x004fe20000400000 */
[----:B---3--:R-:W-:-:S07]  /*0d40*/  LEA R20, R2, R15, 0x2 ;  /* 0x0000000f02147211 */ /* 0x008fce00078e10ff */
.L_x_30:
[----:B------:R-:W0:Y:S02]  /*0d50*/  LDS R2, [R20] ;  /* 0x0000000014027984 */ /* 0x000e240000000800 */
[----:B0-----:R-:W-:-:S05]  /*0d60*/  FADD R3, R17, R2 ;  /* 0x0000000211037221 */ /* 0x001fca0000000000 */
[----:B------:R-:W0:Y:S02]  /*0d70*/  ATOMS.CAST.SPIN P1, [R20], R2, R3 ;  /* 0x000000021400758d */ /* 0x000e240001820003 */
[----:B0-----:R-:W-:Y:S05]  /*0d80*/  @!P1 BRA `(.L_x_30) ;  /* 0xfffffffc00f09947 */ /* 0x001fea000383ffff */
[----:B------:R-:W-:Y:S05]  /*0d90*/  BSYNC.RECONVERGENT B2 ;  /* 0x0000000000027941 */ /* 0x000fea0003800200 */
.L_x_29:
[----:B------:R-:W2:Y:S04]  /*0da0*/  LDG.E.CONSTANT R3, desc[UR6][R4.64+0x8000] ;  /* 0x0080000604037981 */ /* 0x000ea8000c1e9900 */
[----:B------:R-:W3:Y:S01]  /*0db0*/  LDG.E.CONSTANT R2, desc[UR6][R18.64+0x8000] ;  /* 0x0080000612027981 */ /* 0x000ee2000c1e9900 */
[----:B------:R-:W-:Y:S01]  /*0dc0*/  BSSY.RECONVERGENT B2, `(.L_x_31) ;  /* 0x0000007000027945 */ /* 0x000fe20003800200 */
[----:B--2---:R-:W-:Y:S01]  /*0dd0*/  FMUL R17, R10, R3 ;  /* 0x000000030a117220 */ /* 0x004fe20000400000 */
[----:B---3--:R-:W-:-:S07]  /*0de0*/  IMAD R20, R2, 0x4, R15 ;  /* 0x0000000402147824 */ /* 0x008fce00078e020f */
.L_x_32:
[----:B------:R-:W0:Y:S02]  /*0df0*/  LDS R2, [R20] ;  /* 0x0000000014027984 */ /* 0x000e240000000800 */
[----:B0-----:R-:W-:-:S05]  /*0e00*/  FADD R3, R17, R2 ;  /* 0x0000000211037221 */ /* 0x001fca0000000000 */
[----:B------:R-:W0:Y:S02]  /*0e10*/  ATOMS.CAST.SPIN P1, [R20], R2, R3 ;  /* 0x000000021400758d */ /* 0x000e240001820003 */
[----:B0-----:R-:W-:Y:S05]  /*0e20*/  @!P1 BRA `(.L_x_32) ;  /* 0xfffffffc00f09947 */ /* 0x001fea000383ffff */
[----:B------:R-:W-:Y:S05]  /*0e30*/  BSYNC.RECONVERGENT B2 ;  /* 0x0000000000027941 */ /* 0x000fea0003800200 */
.L_x_31:
[----:B------:R-:W2:Y:S04]  /*0e40*/  LDG.E.CONSTANT R3, desc[UR6][R4.64+0x9000] ;  /* 0x0090000604037981 */ /* 0x000ea8000c1e9900 */
[----:B------:R-:W3:Y:S01]  /*0e50*/  LDG.E.CONSTANT R2, desc[UR6][R18.64+0x9000] ;  /* 0x0090000612027981 */ /* 0x000ee2000c1e9900 */
[----:B------:R-:W-:Y:S01]  /*0e60*/  BSSY.RECONVERGENT B2, `(.L_x_33) ;  /* 0x0000007000027945 */ /* 0x000fe20003800200 */
[----:B--2---:R-:W-:Y:S01]  /*0e70*/  FMUL R17, R10, R3 ;  /* 0x000000030a117220 */ /* 0x004fe20000400000 */
[----:B---3--:R-:W-:-:S07]  /*0e80*/  IMAD R20, R2, 0x4, R15 ;  /* 0x0000000402147824 */ /* 0x008fce00078e020f */
.L_x_34:
[----:B------:R-:W0:Y:S02]  /*0e90*/  LDS R2, [R20] ;  /* 0x0000000014027984 */ /* 0x000e240000000800 */
[----:B0-----:R-:W-:-:S05]  /*0ea0*/  FADD R3, R17, R2 ;  /* 0x0000000211037221 */ /* 0x001fca0000000000 */
[----:B------:R-:W0:Y:S02]  /*0eb0*/  ATOMS.CAST.SPIN P1, [R20], R2, R3 ;  /* 0x000000021400758d */ /* 0x000e240001820003 */
[----:B0-----:R-:W-:Y:S05]  /*0ec0*/  @!P1 BRA `(.L_x_34) ;  /* 0xfffffffc00f09947 */ /* 0x001fea000383ffff */
[----:B------:R-:W-:Y:S05]  /*0ed0*/  BSYNC.RECONVERGENT B2 ;  /* 0x0000000000027941 */ /* 0x000fea0003800200 */
.L_x_33:
[----:B------:R-:W2:Y:S04]  /*0ee0*/  LDG.E.CONSTANT R3, desc[UR6][R4.64+0xa000] ;  /* 0x00a0000604037981 */ /* 0x000ea8000c1e9900 */
[----:B------:R-:W3:Y:S01]  /*0ef0*/  LDG.E.CONSTANT R2, desc[UR6][R18.64+0xa000] ;  /* 0x00a0000612027981 */ /* 0x000ee2000c1e9900 */
[----:B------:R-:W-:Y:S01]  /*0f00*/  BSSY.RECONVERGENT B2, `(.L_x_35) ;  /* 0x0000007000027945 */ /* 0x000fe20003800200 */
[----:B--2---:R-:W-:Y:S01]  /*0f10*/  FMUL R17, R10, R3 ;  /* 0x000000030a117220 */ /* 0x004fe20000400000 */
[----:B---3--:R-:W-:-:S07]  /*0f20*/  LEA R20, R2, R15, 0x2 ;  /* 0x0000000f02147211 */ /* 0x008fce00078e10ff */
.L_x_36:
[----:B------:R-:W0:Y:S02]  /*0f30*/  LDS R2, [R20] ;  /* 0x0000000014027984 */ /* 0x000e240000000800 */
[----:B0-----:R-:W-:-:S05]  /*0f40*/  FADD R3, R17, R2 ;  /* 0x0000000211037221 */ /* 0x001fca0000000000 */
[----:B------:R-:W0:Y:S02]  /*0f50*/  ATOMS.CAST.SPIN P1, [R20], R2, R3 ;  /* 0x000000021400758d */ /* 0x000e240001820003 */
[----:B0-----:R-:W-:Y:S05]  /*0f60*/  @!P1 BRA `(.L_x_36) ;  /* 0xfffffffc00f09947 */ /* 0x001fea000383ffff */
[----:B------:R-:W-:Y:S05]  /*0f70*/  BSYNC.RECONVERGENT B2 ;  /* 0x0000000000027941 */ /* 0x000fea0003800200 */
.L_x_35:
[----:B------:R-:W2:Y:S04]  /*0f80*/  LDG.E.CONSTANT R3, desc[UR6][R4.64+0xb000] ;  /* 0x00b0000604037981 */ /* 0x000ea8000c1e9900 */
[----:B------:R-:W3:Y:S01]  /*0f90*/  LDG.E.CONSTANT R2, desc[UR6][R18.64+0xb000] ;  /* 0x00b0000612027981 */ /* 0x000ee2000c1e9900 */
[----:B------:R-:W-:Y:S01]  /*0fa0*/  BSSY.RECONVERGENT B2, `(.L_x_37) ;  /* 0x0000007000027945 */ /* 0x000fe20003800200 */
[----:B--2---:R-:W-:Y:S01]  /*0fb0*/  FMUL R17, R10, R3 ;  /* 0x000000030a117220 */ /* 0x004fe20000400000 */
[----:B---3--:R-:W-:-:S07]  /*0fc0*/  IMAD R20, R2, 0x4, R15 ;  /* 0x0000000402147824 */ /* 0x008fce00078e020f */
.L_x_38:
[----:B------:R-:W0:Y:S02]  /*0fd0*/  LDS R2, [R20] ;  /* 0x0000000014027984 */ /* 0x000e240000000800 */
[----:B0-----:R-:W-:-:S05]  /*0fe0*/  FADD R3, R17, R2 ;  /* 0x0000000211037221 */ /* 0x001fca0000000000 */
[----:B------:R-:W0:Y:S02]  /*0ff0*/  ATOMS.CAST.SPIN P1, [R20], R2, R3 ;  /* 0x000000021400758d */ /* 0x000e240001820003 */
[----:B0-----:R-:W-:Y:S05]  /*1000*/  @!P1 BRA `(.L_x_38) ;  /* 0xfffffffc00f09947 */ /* 0x001fea000383ffff */
[----:B------:R-:W-:Y:S05]  /*1010*/  BSYNC.RECONVERGENT B2 ;  /* 0x0000000000027941 */ /* 0x000fea0003800200 */
.L_x_37:
[----:B------:R-:W2:Y:S04]  /*1020*/  LDG.E.CONSTANT R3, desc[UR6][R4.64+0xc000] ;  /* 0x00c0000604037981 */ /* 0x000ea8000c1e9900 */
[----:B------:R-:W3:Y:S01]  /*1030*/  LDG.E.CONSTANT R2, desc[UR6][R18.64+0xc000] ;  /* 0x00c0000612027981 */ /* 0x000ee2000c1e9900 */
[----:B------:R-:W-:Y:S01]  /*1040*/  BSSY.RECONVERGENT B2, `(.L_x_39) ;  /* 0x0000007000027945 */ /* 0x000fe20003800200 */
[----:B--2---:R-:W-:Y:S01]  /*1050*/  FMUL R17, R10, R3 ;  /* 0x000000030a117220 */ /* 0x004fe20000400000 */
[----:B---3--:R-:W-:-:S07]  /*1060*/  IMAD R20, R2, 0x4, R15 ;  /* 0x0000000402147824 */ /* 0x008fce00078e020f */
.L_x_40:
[----:B------:R-:W0:Y:S02]  /*1070*/  LDS R2, [R20] ;  /* 0x0000000014027984 */ /* 0x000e240000000800 */
[----:B0-----:R-:W-:-:S05]  /*1080*/  FADD R3, R17, R2 ;  /* 0x0000000211037221 */ /* 0x001fca0000000000 */
[----:B------:R-:W0:Y:S02]  /*1090*/  ATOMS.CAST.SPIN P1, [R20], R2, R3 ;  /* 0x000000021400758d */ /* 0x000e240001820003 */
[----:B0-----:R-:W-:Y:S05]  /*10a0*/  @!P1 BRA `(.L_x_40) ;  /* 0xfffffffc00f09947 */ /* 0x001fea000383ffff */
[----:B------:R-:W-:Y:S05]  /*10b0*/  BSYNC.RECONVERGENT B2 ;  /* 0x0000000000027941 */ /* 0x000fea0003800200 */
.L_x_39:
[----:B------:R-:W2:Y:S04]  /*10c0*/  LDG.E.CONSTANT R3, desc[UR6][R4.64+0xd000] ;  /* 0x00d0000604037981 */ /* 0x000ea8000c1e9900 */
[----:B------:R-:W3:Y:S01]  /*10d0*/  LDG.E.CONSTANT R2, desc[UR6][R18.64+0xd000] ;  /* 0x00d0000612027981 */ /* 0x000ee2000c1e9900 */
[----:B------:R-:W-:Y:S01]  /*10e0*/  BSSY.RECONVERGENT B2, `(.L_x_41) ;  /* 0x0000007000027945 */ /* 0x000fe20003800200 */
[----:B--2---:R-:W-:Y:S01]  /*10f0*/  FMUL R17, R10, R3 ;  /* 0x000000030a117220 */ /* 0x004fe20000400000 */
[----:B---3--:R-:W-:-:S07]  /*1100*/  LEA R20, R2, R15, 0x2 ;  /* 0x0000000f02147211 */ /* 0x008fce00078e10ff */
.L_x_42:
[----:B------:R-:W0:Y:S02]  /*1110*/  LDS R2, [R20] ;  /* 0x0000000014027984 */ /* 0x000e240000000800 */
[----:B0-----:R-:W-:-:S05]  /*1120*/  FADD R3, R17, R2 ;  /* 0x0000000211037221 */ /* 0x001fca0000000000 */
[----:B------:R-:W0:Y:S02]  /*1130*/  ATOMS.CAST.SPIN P1, [R20], R2, R3 ;  /* 0x000000021400758d */ /* 0x000e240001820003 */
[----:B0-----:R-:W-:Y:S05]  /*1140*/  @!P1 BRA `(.L_x_42) ;  /* 0xfffffffc00f09947 */ /* 0x001fea000383ffff */
[----:B------:R-:W-:Y:S05]  /*1150*/  BSYNC.RECONVERGENT B2 ;  /* 0x0000000000027941 */ /* 0x000fea0003800200 */
.L_x_41:
[----:B------:R-:W2:Y:S04]  /*1160*/  LDG.E.CONSTANT R3, desc[UR6][R4.64+0xe000] ;  /* 0x00e0000604037981 */ /* 0x000ea8000c1e9900 */
[----:B------:R-:W3:Y:S01]  /*1170*/  LDG.E.CONSTANT R2, desc[UR6][R18.64+0xe000] ;  /* 0x00e0000612027981 */ /* 0x000ee2000c1e9900 */
[----:B------:R-:W-:Y:S01]  /*1180*/  BSSY.RECONVERGENT B2, `(.L_x_43) ;  /* 0x0000007000027945 */ /* 0x000fe20003800200 */
[----:B--2---:R-:W-:Y:S01]  /*1190*/  FMUL R17, R10, R3 ;  /* 0x000000030a117220 */ /* 0x004fe20000400000 */
[----:B---3--:R-:W-:-:S07]  /*11a0*/  IMAD R20, R2, 0x4, R15 ;  /* 0x0000000402147824 */ /* 0x008fce00078e020f */
.L_x_44:
[----:B------:R-:W0:Y:S02]  /*11b0*/  LDS R2, [R20] ;  /* 0x0000000014027984 */ /* 0x000e240000000800 */
[----:B0-----:R-:W-:-:S05]  /*11c0*/  FADD R3, R17, R2 ;  /* 0x0000000211037221 */ /* 0x001fca0000000000 */
[----:B------:R-:W0:Y:S02]  /*11d0*/  ATOMS.CAST.SPIN P1, [R20], R2, R3 ;  /* 0x000000021400758d */ /* 0x000e240001820003 */
[----:B0-----:R-:W-:Y:S05]  /*11e0*/  @!P1 BRA `(.L_x_44) ;  /* 0xfffffffc00f09947 */ /* 0x001fea000383ffff */
[----:B------:R-:W-:Y:S05]  /*11f0*/  BSYNC.RECONVERGENT B2 ;  /* 0x0000000000027941 */ /* 0x000fea0003800200 */
.L_x_43:
[----:B------:R-:W2:Y:S04]  /*1200*/  LDG.E.CONSTANT R18, desc[UR6][R18.64+0xf000] ;  /* 0x00f0000612127981 */ /* 0x000ea8000c1e9900 */
[----:B------:R-:W3:Y:S01]  /*1210*/  LDG.E.CONSTANT R5, desc[UR6][R4.64+0xf000] ;  /* 0x00f0000604057981 */ /* 0x000ee2000c1e9900 */
[----:B------:R-:W-:Y:S01]  /*1220*/  BSSY.RECONVERGENT B2, `(.L_x_45) ;  /* 0x0000007000027945 */ /* 0x000fe20003800200 */
[----:B--2---:R-:W-:Y:S02]  /*1230*/  IMAD R20, R18, 0x4, R15 ;  /* 0x0000000412147824 */ /* 0x004fe400078e020f */
[----:B---3--:R-:W-:-:S07]  /*1240*/  FMUL R17, R10, R5 ;  /* 0x000000050a117220 */ /* 0x008fce0000400000 */
.L_x_46:
[----:B------:R-:W0:Y:S02]  /*1250*/  LDS R2, [R20] ;  /* 0x0000000014027984 */ /* 0x000e240000000800 */
[----:B0-----:R-:W-:-:S05]  /*1260*/  FADD R3, R17, R2 ;  /* 0x0000000211037221 */ /* 0x001fca0000000000 */
[----:B------:R-:W0:Y:S02]  /*1270*/  ATOMS.CAST.SPIN P1, [R20], R2, R3 ;  /* 0x000000021400758d */ /* 0x000e240001820003 */
[----:B0-----:R-:W-:Y:S05]  /*1280*/  @!P1 BRA `(.L_x_46) ;  /* 0xfffffffc00f09947 */ /* 0x001fea000383ffff */
[----:B------:R-:W-:Y:S05]  /*1290*/  BSYNC.RECONVERGENT B2 ;  /* 0x0000000000027941 */ /* 0x000fea0003800200 */
.L_x_45:
[----:B------:R-:W-:Y:S01]  /*12a0*/  IADD3 R16, PT, PT, R16, 0x10, RZ ;  /* 0x0000001010107810 */ /* 0x000fe20007ffe0ff */
[----:B------:R-:W-:Y:S02]  /*12b0*/  VIADD R12, R12, 0x4000 ;  /* 0x000040000c0c7836 */ /* 0x000fe40000000000 */
[----:B------:R-:W-:Y:S01]  /*12c0*/  VIADD R14, R14, 0x4000 ;  /* 0x000040000e0e7836 */ /* 0x000fe20000000000 */
[----:B------:R-:W-:-:S13]  /*12d0*/  ISETP.NE.AND P1, PT, R16, RZ, PT ;  /* 0x000000ff1000720c */ /* 0x000fda0003f25270 */
[----:B------:R-:W-:Y:S05]  /*12e0*/  @P1 BRA `(.L_x_47) ;  /* 0xfffffff4005c1947 */ /* 0x000fea000383ffff */
.L_x_14:
[----:B------:R-:W-:Y:S05]  /*12f0*/  BSYNC.RECONVERGENT B1 ;  /* 0x0000000000017941 */ /* 0x000fea0003800200 */
.L_x_13:
[----:B------:R-:W-:-:S13]  /*1300*/  ISETP.NE.AND P1, PT, R13, RZ, PT ;  /* 0x000000ff0d00720c */ /* 0x000fda0003f25270 */
[----:B------:R-:W-:Y:S05]  /*1310*/  @!P1 BRA `(.L_x_12) ;  /* 0x0000000c00009947 */ /* 0x000fea0003800000 */
[----:B------:R-:W-:Y:S01]  /*1320*/  ISETP.GE.U32.AND P1, PT, R13, 0x8, PT ;  /* 0x000000080d00780c */ /* 0x000fe20003f26070 */
[----:B------:R-:W-:Y:S01]  /*1330*/  BSSY.RECONVERGENT B1, `(.L_x_48) ;  /* 0x000005c000017945 */ /* 0x000fe20003800200 */
[----:B------:R-:W-:-:S11]  /*1340*/  LOP3.LUT R16, R11, 0x7, RZ, 0xc0, !PT ;  /* 0x000000070b107812 */ /* 0x000fd600078ec0ff */
[----:B------:R-:W-:Y:S05]  /*1350*/  @!P1 BRA `(.L_x_49) ;  /* 0x0000000400649947 */ /* 0x000fea0003800000 */
[----:B------:R-:W0:Y:S01]  /*1360*/  LDC.64 R2, c[0x0][0x3b8] ;  /* 0x0000ee00ff027b82 */ /* 0x000e220000000a00 */
[----:B------:R-:W-:-:S07]  /*1370*/  IADD3 R13, PT, PT, R9, R12, RZ ;  /* 0x0000000c090d7210 */ /* 0x000fce0007ffe0ff */
[----:B------:R-:W1:Y:S01]  /*1380*/  LDC.64 R4, c[0x0][0x3b0] ;  /* 0x0000ec00ff047b82 */ /* 0x000e620000000a00 */
[----:B0-----:R-:W-:-:S05]  /*1390*/  IMAD.WIDE R2, R13, 0x4, R2 ;  /* 0x000000040d027825 */ /* 0x001fca00078e0202 */
[----:B------:R-:W2:Y:S01]  /*13a0*/  LDG.E.CONSTANT R15, desc[UR6][R2.64] ;  /* 0x00000006020f7981 */ /* 0x000ea2000c1e9900 */
[----:B-1----:R-:W-:-:S05]  /*13b0*/  IMAD.WIDE R4, R13, 0x4, R4 ;  /* 0x000000040d047825 */ /* 0x002fca00078e0204 */
[----:B------:R-:W3:Y:S01]  /*13c0*/  LDG.E.CONSTANT R14, desc[UR6][R4.64] ;  /* 0x00000006040e7981 */ /* 0x000ee2000c1e9900 */
[----:B------:R-:W0:Y:S01]  /*13d0*/  S2R R18, SR_CgaCtaId ;  /* 0x0000000000127919 */ /* 0x000e220000008800 */
[----:B------:R-:W-:Y:S01]  /*13e0*/  MOV R13, 0x400 ;  /* 0x00000400000d7802 */ /* 0x000fe20000000f00 */
[----:B------:R-:W-:Y:S03]  /*13f0*/  BSSY.RECONVERGENT B2, `(.L_x_50) ;  /* 0x0000008000027945 */ /* 0x000fe60003800200 */
[----:B0-----:R-:W-:Y:S01]  /*1400*/  LEA R13, R18, R13, 0x18 ;  /* 0x0000000d120d7211 */ /* 0x001fe200078ec0ff */
[----:B--2--5:R-:W-:-:S04]  /*1410*/  FMUL R17, R10, R15 ;  /* 0x0000000f0a117220 */ /* 0x024fc80000400000 */
[----:B---3--:R-:W-:-:S07]  /*1420*/  IMAD R18, R14, 0x4, R13 ;  /* 0x000000040e127824 */ /* 0x008fce00078e020d */
.L_x_51:
[----:B------:R-:W0:Y:S02]  /*1430*/  LDS R14, [R18] ;  /* 0x00000000120e7984 */ /* 0x000e240000000800 */
[----:B0-----:R-:W-:-:S05]  /*1440*/  FADD R15, R17, R14 ;  /* 0x0000000e110f7221 */ /* 0x001fca0000000000 */
[----:B------:R-:W0:Y:S02]  /*1450*/  ATOMS.CAST.SPIN P1, [R18], R14, R15 ;  /* 0x0000000e1200758d */ /* 0x000e24000182000f */
[----:B0-----:R-:W-:Y:S05]  /*1460*/  @!P1 BRA `(.L_x_51) ;  /* 0xfffffffc00f09947 */ /* 0x001fea000383ffff */
[----:B------:R-:W-:Y:S05]  /*1470*/  BSYNC.RECONVERGENT B2 ;  /* 0x0000000000027941 */ /* 0x000fea0003800200 */
.L_x_50:
[----:B------:R-:W2:Y:S04]  /*1480*/  LDG.E.CONSTANT R15, desc[UR6][R2.64+0x1000] ;  /* 0x00100006020f7981 */ /* 0x000ea8000c1e9900 */
[----:B------:R-:W3:Y:S01]  /*1490*/  LDG.E.CONSTANT R14, desc[UR6][R4.64+0x1000] ;  /* 0x00100006040e7981 */ /* 0x000ee2000c1e9900 */
[----:B------:R-:W-:Y:S01]  /*14a0*/  BSSY.RECONVERGENT B2, `(.L_x_52) ;  /* 0x0000007000027945 */ /* 0x000fe20003800200 */
[----:B--2---:R-:W-:Y:S01]  /*14b0*/  FMUL R17, R10, R15 ;  /* 0x0000000f0a117220 */ /* 0x004fe20000400000 */
[----:B---3--:R-:W-:-:S07]  /*14c0*/  IMAD R18, R14, 0x4, R13 ;  /* 0x000000040e127824 */ /* 0x008fce00078e020d */
.L_x_53:
[----:B------:R-:W0:Y:S02]  /*14d0*/  LDS R14, [R18] ;  /* 0x00000000120e7984 */ /* 0x000e240000000800 */
[----:B0-----:R-:W-:-:S05]  /*14e0*/  FADD R15, R17, R14 ;  /* 0x0000000e110f7221 */ /* 0x001fca0000000000 */
[----:B------:R-:W0:Y:S02]  /*14f0*/  ATOMS.CAST.SPIN P1, [R18], R14, R15 ;  /* 0x0000000e1200758d */ /* 0x000e24000182000f */
[----:B0-----:R-:W-:Y:S05]  /*1500*/  @!P1 BRA `(.L_x_53) ;  /* 0xfffffffc00f09947 */ /* 0x001fea000383ffff */
[----:B------:R-:W-:Y:S05]  /*1510*/  BSYNC.RECONVERGENT B2 ;  /* 0x0000000000027941 */ /* 0x000fea0003800200 */
.L_x_52:
[----:B------:R-:W2:Y:S04]  /*1520*/  LDG.E.CONSTANT R15, desc[UR6][R2.64+0x2000] ;  /* 0x00200006020f7981 */ /* 0x000ea8000c1e9900 */
[----:B------:R-:W3:Y:S01]  /*1530*/  LDG.E.CONSTANT R14, desc[UR6][R4.64+0x2000] ;  /* 0x00200006040e7981 */ /* 0x000ee2000c1e9900 */
[----:B------:R-:W-:Y:S01]  /*1540*/  BSSY.RECONVERGENT B2, `(.L_x_54) ;  /* 0x0000007000027945 */ /* 0x000fe20003800200 */
[----:B--2---:R-:W-:Y:S01]  /*1550*/  FMUL R17, R10, R15 ;  /* 0x0000000f0a117220 */ /* 0x004fe20000400000 */
[----:B---3--:R-:W-:-:S07]  /*1560*/  LEA R18, R14, R13, 0x2 ;  /* 0x0000000d0e127211 */ /* 0x008fce00078e10ff */
.L_x_55:
[----:B------:R-:W0:Y:S02]  /*1570*/  LDS R14, [R18] ;  /* 0x00000000120e7984 */ /* 0x000e240000000800 */
[----:B0-----:R-:W-:-:S05]  /*1580*/  FADD R15, R17, R14 ;  /* 0x0000000e110f7221 */ /* 0x001fca0000000000 */
[----:B------:R-:W0:Y:S02]  /*1590*/  ATOMS.CAST.SPIN P1, [R18], R14, R15 ;  /* 0x0000000e1200758d */ /* 0x000e24000182000f */
[----:B0-----:R-:W-:Y:S05]  /*15a0*/  @!P1 BRA `(.L_x_55) ;  /* 0xfffffffc00f09947 */ /* 0x001fea000383ffff */
[----:B------:R-:W-:Y:S05]  /*15b0*/  BSYNC.RECONVERGENT B2 ;  /* 0x0000000000027941 */ /* 0x000fea0003800200 */
.L_x_54:
[----:B------:R-:W2:Y:S04]  /*15c0*/  LDG.E.CONSTANT R15, desc[UR6][R2.64+0x3000] ;  /* 0x00300006020f7981 */ /* 0x000ea8000c1e9900 */
[----:B------:R-:W3:Y:S01]  /*15d0*/  LDG.E.CONSTANT R14, desc[UR6][R4.64+0x3000] ;  /* 0x00300006040e7981 */ /* 0x000ee2000c1e9900 */
[----:B------:R-:W-:Y:S01]  /*15e0*/  BSSY.RECONVERGENT B2, `(.L_x_56) ;  /* 0x0000007000027945 */ /* 0x000fe20003800200 */
[----:B--2---:R-:W-:Y:S01]  /*15f0*/  FMUL R17, R10, R15 ;  /* 0x0000000f0a117220 */ /* 0x004fe20000400000 */
[----:B---3--:R-:W-:-:S07]  /*1600*/  IMAD R18, R14, 0x4, R13 ;  /* 0x000000040e127824 */ /* 0x008fce00078e020d */
.L_x_57:
[----:B------:R-:W0:Y:S02]  /*1610*/  LDS R14, [R18] ;  /* 0x00000000120e7984 */ /* 0x000e240000000800 */
[----:B0-----:R-:W-:-:S05]  /*1620*/  FADD R15, R17, R14 ;  /* 0x0000000e110f7221 */ /* 0x001fca0000000000 */
[----:B------:R-:W0:Y:S02]  /*1630*/  ATOMS.CAST.SPIN P1, [R18], R14, R15 ;  /* 0x0000000e1200758d */ /* 0x000e24000182000f */
[----:B0-----:R-:W-:Y:S05]  /*1640*/  @!P1 BRA `(.L_x_57) ;  /* 0xfffffffc00f09947 */ /* 0x001fea000383ffff */
[----:B------:R-:W-:Y:S05]  /*1650*/  BSYNC.RECONVERGENT B2 ;  /* 0x0000000000027941 */ /* 0x000fea0003800200 */
.L_x_56:
[----:B------:R-:W2:Y:S04]  /*1660*/  LDG.E.CONSTANT R15, desc[UR6][R2.64+0x4000] ;  /* 0x00400006020f7981 */ /* 0x000ea8000c1e9900 */
[----:B------:R-:W3:Y:S01]  /*1670*/  LDG.E.CONSTANT R14, desc[UR6][R4.64+0x4000] ;  /* 0x00400006040e7981 */ /* 0x000ee2000c1e9900 */
[----:B------:R-:W-:Y:S01]  /*1680*/  BSSY.RECONVERGENT B2, `(.L_x_58) ;  /* 0x0000007000027945 */ /* 0x000fe20003800200 */
[----:B--2---:R-:W-:Y:S01]  /*1690*/  FMUL R17, R10, R15 ;  /* 0x0000000f0a117220 */ /* 0x004fe20000400000 */
[----:B---3--:R-:W-:-:S07]  /*16a0*/  IMAD R18, R14, 0x4, R13 ;  /* 0x000000040e127824 */ /* 0x008fce00078e020d */
.L_x_59:
[----:B------:R-:W0:Y:S02]  /*16b0*/  LDS R14, [R18] ;  /* 0x00000000120e7984 */ /* 0x000e240000000800 */
[----:B0-----:R-:W-:-:S05]  /*16c0*/  FADD R15, R17, R14 ;  /* 0x0000000e110f7221 */ /* 0x001fca0000000000 */
[----:B------:R-:W0:Y:S02]  /*16d0*/  ATOMS.CAST.SPIN P1, [R18], R14, R15 ;  /* 0x0000000e1200758d */ /* 0x000e24000182000f */
[----:B0-----:R-:W-:Y:S05]  /*16e0*/  @!P1 BRA `(.L_x_59) ;  /* 0xfffffffc00f09947 */ /* 0x001fea000383ffff */
[----:B------:R-:W-:Y:S05]  /*16f0*/  BSYNC.RECONVERGENT B2 ;  /* 0x0000000000027941 */ /* 0x000fea0003800200 */
.L_x_58:
[----:B------:R-:W2:Y:S04]  /*1700*/  LDG.E.CONSTANT R15, desc[UR6][R2.64+0x5000] ;  /* 0x00500006020f7981 */ /* 0x000ea8000c1e9900 */
[----:B------:R-:W3:Y:S01]  /*1710*/  LDG.E.CONSTANT R14, desc[UR6][R4.64+0x5000] ;  /* 0x00500006040e7981 */ /* 0x000ee2000c1e9900 */
[----:B------:R-:W-:Y:S01]  /*1720*/  BSSY.RECONVERGENT B2, `(.L_x_60) ;  /* 0x0000007000027945 */ /* 0x000fe20003800200 */
[----:B--2---:R-:W-:Y:S01]  /*1730*/  FMUL R17, R10, R15 ;  /* 0x0000000f0a117220 */ /* 0x004fe20000400000 */
[----:B---3--:R-:W-:-:S07]  /*1740*/  LEA R18, R14, R13, 0x2 ;  /* 0x0000000d0e127211 */ /* 0x008fce00078e10ff */
.L_x_61:
[----:B------:R-:W0:Y:S02]  /*1750*/  LDS R14, [R18] ;  /* 0x00000000120e7984 */ /* 0x000e240000000800 */
[----:B0-----:R-:W-:-:S05]  /*1760*/  FADD R15, R17, R14 ;  /* 0x0000000e110f7221 */ /* 0x001fca0000000000 */
[----:B------:R-:W0:Y:S02]  /*1770*/  ATOMS.CAST.SPIN P1, [R18], R14, R15 ;  /* 0x0000000e1200758d */ /* 0x000e24000182000f */
[----:B0-----:R-:W-:Y:S05]  /*1780*/  @!P1 BRA `(.L_x_61) ;  /* 0xfffffffc00f09947 */ /* 0x001fea000383ffff */
[----:B------:R-:W-:Y:S05]  /*1790*/  BSYNC.RECONVERGENT B2 ;  /* 0x0000000000027941 */ /* 0x000fea0003800200 */
.L_x_60:
[----:B------:R-:W2:Y:S04]  /*17a0*/  LDG.E.CONSTANT R15, desc[UR6][R2.64+0x6000] ;  /* 0x00600006020f7981 */ /* 0x000ea8000c1e9900 */
[----:B------:R-:W3:Y:S01]  /*17b0*/  LDG.E.CONSTANT R14, desc[UR6][R4.64+0x6000] ;  /* 0x00600006040e7981 */ /* 0x000ee2000c1e9900 */
[----:B------:R-:W-:Y:S01]  /*17c0*/  BSSY.RECONVERGENT B2, `(.L_x_62) ;  /* 0x0000007000027945 */ /* 0x000fe20003800200 */
[----:B--2---:R-:W-:Y:S01]  /*17d0*/  FMUL R17, R10, R15 ;  /* 0x0000000f0a117220 */ /* 0x004fe20000400000 */
[----:B---3--:R-:W-:-:S07]  /*17e0*/  IMAD R18, R14, 0x4, R13 ;  /* 0x000000040e127824 */ /* 0x008fce00078e020d */
.L_x_63:
[----:B------:R-:W0:Y:S02]  /*17f0*/  LDS R14, [R18] ;  /* 0x00000000120e7984 */ /* 0x000e240000000800 */
[----:B0-----:R-:W-:-:S05]  /*1800*/  FADD R15, R17, R14 ;  /* 0x0000000e110f7221 */ /* 0x001fca0000000000 */
[----:B------:R-:W0:Y:S02]  /*1810*/  ATOMS.CAST.SPIN P1, [R18], R14, R15 ;  /* 0x0000000e1200758d */ /* 0x000e24000182000f */
[----:B0-----:R-:W-:Y:S05]  /*1820*/  @!P1 BRA `(.L_x_63) ;  /* 0xfffffffc00f09947 */ /* 0x001fea000383ffff */
[----:B------:R-:W-:Y:S05]  /*1830*/  BSYNC.RECONVERGENT B2 ;  /* 0x0000000000027941 */ /* 0x000fea0003800200 */
.L_x_62:
[----:B------:R-:W2:Y:S04]  /*1840*/  LDG.E.CONSTANT R4, desc[UR6][R4.64+0x7000] ;  /* 0x0070000604047981 */ /* 0x000ea8000c1e9900 */
[----:B------:R-:W3:Y:S01]  /*1850*/  LDG.E.CONSTANT R3, desc[UR6][R2.64+0x7000] ;  /* 0x0070000602037981 */ /* 0x000ee2000c1e9900 */
[----:B------:R-:W-:Y:S01]  /*1860*/  BSSY.RECONVERGENT B2, `(.L_x_64) ;  /* 0x0000007000027945 */ /* 0x000fe20003800200 */
[----:B--2---:R-:W-:Y:S02]  /*1870*/  IMAD R14, R4, 0x4, R13 ;  /* 0x00000004040e7824 */ /* 0x004fe400078e020d */
[----:B---3--:R-:W-:-:S07]  /*1880*/  FMUL R13, R10, R3 ;  /* 0x000000030a0d7220 */ /* 0x008fce0000400000 */
.L_x_65:
[----:B------:R-:W0:Y:S02]  /*1890*/  LDS R2, [R14] ;  /* 0x000000000e027984 */ /* 0x000e240000000800 */
[----:B0-----:R-:W-:-:S05]  /*18a0*/  FADD R3, R13, R2 ;  /* 0x000000020d037221 */ /* 0x001fca0000000000 */
[----:B------:R-:W0:Y:S02]  /*18b0*/  ATOMS.CAST.SPIN P1, [R14], R2, R3 ;  /* 0x000000020e00758d */ /* 0x000e240001820003 */
[----:B0-----:R-:W-:Y:S05]  /*18c0*/  @!P1 BRA `(.L_x_65) ;  /* 0xfffffffc00f09947 */ /* 0x001fea000383ffff */
[----:B------:R-:W-:Y:S05]  /*18d0*/  BSYNC.RECONVERGENT B2 ;  /* 0x0000000000027941 */ /* 0x000fea0003800200 */
.L_x_64:
[----:B------:R-:W-:-:S07]  /*18e0*/  IADD3 R12, PT, PT, R12, 0x2000, RZ ;  /* 0x000020000c0c7810 */ /* 0x000fce0007ffe0ff */
.L_x_49:
[----:B------:R-:W-:Y:S05]  /*18f0*/  BSYNC.RECONVERGENT B1 ;  /* 0x0000000000017941 */ /* 0x000fea0003800200 */
.L_x_48:
[----:B------:R-:W-:-:S13]  /*1900*/  ISETP.NE.AND P1, PT, R16, RZ, PT ;  /* 0x000000ff1000720c */ /* 0x000fda0003f25270 */
[----:B------:R-:W-:Y:S05]  /*1910*/  @!P1 BRA `(.L_x_12) ;  /* 0x0000000400809947 */ /* 0x000fea0003800000 */
[----:B------:R-:W-:Y:S01]  /*1920*/  ISETP.GE.U32.AND P1, PT, R16, 0x4, PT ;  /* 0x000000041000780c */ /* 0x000fe20003f26070 */
[----:B------:R-:W-:Y:S01]  /*1930*/  BSSY.RECONVERGENT B1, `(.L_x_66) ;  /* 0x0000034000017945 */ /* 0x000fe20003800200 */
[----:B------:R-:W-:-:S11]  /*1940*/  LOP3.LUT R11, R11, 0x3, RZ, 0xc0, !PT ;  /* 0x000000030b0b7812 */ /* 0x000fd600078ec0ff */
[----:B------:R-:W-:Y:S05]  /*1950*/  @!P1 BRA `(.L_x_67) ;  /* 0x0000000000c49947 */ /* 0x000fea0003800000 */
[----:B------:R-:W0:Y:S01]  /*1960*/  LDC.64 R2, c[0x0][0x3b8] ;  /* 0x0000ee00ff027b82 */ /* 0x000e220000000a00 */
[----:B------:R-:W-:-:S07]  /*1970*/  IMAD.IADD R13, R9, 0x1, R12 ;  /* 0x00000001090d7824 */ /* 0x000fce00078e020c */
        /* <DEDUP_REMOVED lines=11> */
.L_x_69:
[----:B------:R-:W0:Y:S02]  /*1a30*/  LDS R14, [R16] ;  /* 0x00000000100e7984 */ /* 0x000e240000000800 */
[----:B0-----:R-:W-:-:S05]  /*1a40*/  FADD R15, R17, R14 ;  /* 0x0000000e110f7221 */ /* 0x001fca0000000000 */
[----:B------:R-:W0:Y:S02]  /*1a50*/  ATOMS.CAST.SPIN P1, [R16], R14, R15 ;  /* 0x0000000e1000758d */ /* 0x000e24000182000f */
[----:B0-----:R-:W-:Y:S05]  /*1a60*/  @!P1 BRA `(.L_x_69) ;  /* 0xfffffffc00f09947 */ /* 0x001fea000383ffff */
[----:B------:R-:W-:Y:S05]  /*1a70*/  BSYNC.RECONVERGENT B2 ;  /* 0x0000000000027941 */ /* 0x000fea0003800200 */
.L_x_68:
[----:B------:R-:W2:Y:S04]  /*1a80*/  LDG.E.CONSTANT R15, desc[UR6][R2.64+0x1000] ;  /* 0x00100006020f7981 */ /* 0x000ea8000c1e9900 */
[----:B------:R-:W3:Y:S01]  /*1a90*/  LDG.E.CONSTANT R14, desc[UR6][R4.64+0x1000] ;  /* 0x00100006040e7981 */ /* 0x000ee2000c1e9900 */
[----:B------:R-:W-:Y:S01]  /*1aa0*/  BSSY.RECONVERGENT B2, `(.L_x_70) ;  /* 0x0000007000027945 */ /* 0x000fe20003800200 */
[----:B--2---:R-:W-:Y:S01]  /*1ab0*/  FMUL R17, R10, R15 ;  /* 0x0000000f0a117220 */ /* 0x004fe20000400000 */
[----:B---3--:R-:W-:-:S07]  /*1ac0*/  LEA R16, R14, R13, 0x2 ;  /* 0x0000000d0e107211 */ /* 0x008fce00078e10ff */
.L_x_71:
[----:B------:R-:W0:Y:S02]  /*1ad0*/  LDS R14, [R16] ;  /* 0x00000000100e7984 */ /* 0x000e240000000800 */
[----:B0-----:R-:W-:-:S05]  /*1ae0*/  FADD R15, R17, R14 ;  /* 0x0000000e110f7221 */ /* 0x001fca0000000000 */
[----:B------:R-:W0:Y:S02]  /*1af0*/  ATOMS.CAST.SPIN P1, [R16], R14, R15 ;  /* 0x0000000e1000758d */ /* 0x000e24000182000f */
[----:B0-----:R-:W-:Y:S05]  /*1b00*/  @!P1 BRA `(.L_x_71) ;  /* 0xfffffffc00f09947 */ /* 0x001fea000383ffff */
[----:B------:R-:W-:Y:S05]  /*1b10*/  BSYNC.RECONVERGENT B2 ;  /* 0x0000000000027941 */ /* 0x000fea0003800200 */
.L_x_70:
[----:B------:R-:W2:Y:S04]  /*1b20*/  LDG.E.CONSTANT R15, desc[UR6][R2.64+0x2000] ;  /* 0x00200006020f7981 */ /* 0x000ea8000c1e9900 */
[----:B------:R-:W3:Y:S01]  /*1b30*/  LDG.E.CONSTANT R14, desc[UR6][R4.64+0x2000] ;  /* 0x00200006040e7981 */ /* 0x000ee2000c1e9900 */
[----:B------:R-:W-:Y:S01]  /*1b40*/  BSSY.RECONVERGENT B2, `(.L_x_72) ;  /* 0x0000007000027945 */ /* 0x000fe20003800200 */
[----:B--2---:R-:W-:Y:S01]  /*1b50*/  FMUL R17, R10, R15 ;  /* 0x0000000f0a117220 */ /* 0x004fe20000400000 */
[----:B---3--:R-:W-:-:S07]  /*1b60*/  IMAD R16, R14, 0x4, R13 ;  /* 0x000000040e107824 */ /* 0x008fce00078e020d */
.L_x_73:
[----:B------:R-:W0:Y:S02]  /*1b70*/  LDS R14, [R16] ;  /* 0x00000000100e7984 */ /* 0x000e240000000800 */
[----:B0-----:R-:W-:-:S05]  /*1b80*/  FADD R15, R17, R14 ;  /* 0x0000000e110f7221 */ /* 0x001fca0000000000 */
[----:B------:R-:W0:Y:S02]  /*1b90*/  ATOMS.CAST.SPIN P1, [R16], R14, R15 ;  /* 0x0000000e1000758d */ /* 0x000e24000182000f */
[----:B0-----:R-:W-:Y:S05]  /*1ba0*/  @!P1 BRA `(.L_x_73) ;  /* 0xfffffffc00f09947 */ /* 0x001fea000383ffff */
[----:B------:R-:W-:Y:S05]  /*1bb0*/  BSYNC.RECONVERGENT B2 ;  /* 0x0000000000027941 */ /* 0x000fea0003800200 */
.L_x_72:
[----:B------:R-:W2:Y:S04]  /*1bc0*/  LDG.E.CONSTANT R4, desc[UR6][R4.64+0x3000] ;  /* 0x0030000604047981 */ /* 0x000ea8000c1e9900 */
[----:B------:R-:W3:Y:S01]  /*1bd0*/  LDG.E.CONSTANT R3, desc[UR6][R2.64+0x3000] ;  /* 0x0030000602037981 */ /* 0x000ee2000c1e9900 */
[----:B------:R-:W-:Y:S01]  /*1be0*/  BSSY.RECONVERGENT B2, `(.L_x_74) ;  /* 0x0000007000027945 */ /* 0x000fe20003800200 */
[----:B--2---:R-:W-:Y:S02]  /*1bf0*/  IMAD R14, R4, 0x4, R13 ;  /* 0x00000004040e7824 */ /* 0x004fe400078e020d */
[----:B---3--:R-:W-:-:S07]  /*1c00*/  FMUL R13, R10, R3 ;  /* 0x000000030a0d7220 */ /* 0x008fce0000400000 */
.L_x_75:
[----:B------:R-:W0:Y:S02]  /*1c10*/  LDS R2, [R14] ;  /* 0x000000000e027984 */ /* 0x000e240000000800 */
[----:B0-----:R-:W-:-:S05]  /*1c20*/  FADD R3, R13, R2 ;  /* 0x000000020d037221 */ /* 0x001fca0000000000 */
[----:B------:R-:W0:Y:S02]  /*1c30*/  ATOMS.CAST.SPIN P1, [R14], R2, R3 ;  /* 0x000000020e00758d */ /* 0x000e240001820003 */
[----:B0-----:R-:W-:Y:S05]  /*1c40*/  @!P1 BRA `(.L_x_75) ;  /* 0xfffffffc00f09947 */ /* 0x001fea000383ffff */
[----:B------:R-:W-:Y:S05]  /*1c50*/  BSYNC.RECONVERGENT B2 ;  /* 0x0000000000027941 */ /* 0x000fea0003800200 */
.L_x_74:
[----:B------:R-:W-:-:S07]  /*1c60*/  IADD3 R12, PT, PT, R12, 0x1000, RZ ;  /* 0x000010000c0c7810 */ /* 0x000fce0007ffe0ff */
.L_x_67:
[----:B------:R-:W-:Y:S05]  /*1c70*/  BSYNC.RECONVERGENT B1 ;  /* 0x0000000000017941 */ /* 0x000fea0003800200 */
.L_x_66:
[----:B------:R-:W-:-:S13]  /*1c80*/  ISETP.NE.AND P1, PT, R11, RZ, PT ;  /* 0x000000ff0b00720c */ /* 0x000fda0003f25270 */
        /* <DEDUP_REMOVED lines=14> */
.L_x_77:
[----:B------:R-:W0:Y:S02]  /*1d70*/  LDS R12, [R9] ;  /* 0x00000000090c7984 */ /* 0x000e240000000800 */
[----:B0-----:R-:W-:-:S05]  /*1d80*/  FADD R13, R15, R12 ;  /* 0x0000000c0f0d7221 */ /* 0x001fca0000000000 */
[----:B------:R-:W0:Y:S02]  /*1d90*/  ATOMS.CAST.SPIN P1, [R9], R12, R13 ;  /* 0x0000000c0900758d */ /* 0x000e24000182000d */
[----:B0-----:R-:W-:Y:S05]  /*1da0*/  @!P1 BRA `(.L_x_77) ;  /* 0xfffffffc00f09947 */ /* 0x001fea000383ffff */
[----:B------:R-:W-:Y:S05]  /*1db0*/  BSYNC.RECONVERGENT B1 ;  /* 0x0000000000017941 */ /* 0x000fea0003800200 */
.L_x_76:
[----:B------:R-:W-:-:S13]  /*1dc0*/  ISETP.NE.AND P1, PT, R11, 0x1, PT ;  /* 0x000000010b00780c */ /* 0x000fda0003f25270 */
[----:B------:R-:W-:Y:S05]  /*1dd0*/  @!P1 BRA `(.L_x_12) ;  /* 0x0000000000509947 */ /* 0x000fea0003800000 */
[----:B------:R-:W2:Y:S04]  /*1de0*/  LDG.E.CONSTANT R13, desc[UR6][R2.64+0x1000] ;  /* 0x00100006020d7981 */ /* 0x000ea8000c1e9900 */
[----:B------:R-:W3:Y:S01]  /*1df0*/  LDG.E.CONSTANT R9, desc[UR6][R4.64+0x1000] ;  /* 0x0010000604097981 */ /* 0x000ee2000c1e9900 */
[----:B------:R-:W-:Y:S01]  /*1e00*/  BSSY.RECONVERGENT B1, `(.L_x_78) ;  /* 0x0000007000017945 */ /* 0x000fe20003800200 */
[----:B--2---:R-:W-:Y:S01]  /*1e10*/  FMUL R15, R10, R13 ;  /* 0x0000000d0a0f7220 */ /* 0x004fe20000400000 */
[----:B---3--:R-:W-:-:S07]  /*1e20*/  LEA R9, R9, R14, 0x2 ;  /* 0x0000000e09097211 */ /* 0x008fce00078e10ff */
.L_x_79:
[----:B------:R-:W0:Y:S02]  /*1e30*/  LDS R12, [R9] ;  /* 0x00000000090c7984 */ /* 0x000e240000000800 */
[----:B0-----:R-:W-:-:S05]  /*1e40*/  FADD R13, R15, R12 ;  /* 0x0000000c0f0d7221 */ /* 0x001fca0000000000 */
[----:B------:R-:W0:Y:S02]  /*1e50*/  ATOMS.CAST.SPIN P1, [R9], R12, R13 ;  /* 0x0000000c0900758d */ /* 0x000e24000182000d */
[----:B0-----:R-:W-:Y:S05]  /*1e60*/  @!P1 BRA `(.L_x_79) ;  /* 0xfffffffc00f09947 */ /* 0x001fea000383ffff */
[----:B------:R-:W-:Y:S05]  /*1e70*/  BSYNC.RECONVERGENT B1 ;  /* 0x0000000000017941 */ /* 0x000fea0003800200 */
.L_x_78:
[----:B------:R-:W-:-:S13]  /*1e80*/  ISETP.NE.AND P1, PT, R11, 0x2, PT ;  /* 0x000000020b00780c */ /* 0x000fda0003f25270 */
[----:B------:R-:W-:Y:S05]  /*1e90*/  @!P1 BRA `(.L_x_12) ;  /* 0x0000000000209947 */ /* 0x000fea0003800000 */
[----:B------:R-:W2:Y:S04]  /*1ea0*/  LDG.E.CONSTANT R4, desc[UR6][R4.64+0x2000] ;  /* 0x0020000604047981 */ /* 0x000ea8000c1e9900 */
[----:B------:R-:W3:Y:S01]  /*1eb0*/  LDG.E.CONSTANT R3, desc[UR6][R2.64+0x2000] ;  /* 0x0020000602037981 */ /* 0x000ee2000c1e9900 */
[----:B--2---:R-:W-:Y:S02]  /*1ec0*/  IMAD R11, R4, 0x4, R14 ;  /* 0x00000004040b7824 */ /* 0x004fe400078e020e */
[----:B---3--:R-:W-:-:S07]  /*1ed0*/  FMUL R9, R10, R3 ;  /* 0x000000030a097220 */ /* 0x008fce0000400000 */
.L_x_80:
[----:B------:R-:W0:Y:S02]  /*1ee0*/  LDS R2, [R11] ;  /* 0x000000000b027984 */ /* 0x000e240000000800 */
[----:B0-----:R-:W-:-:S05]  /*1ef0*/  FADD R3, R9, R2 ;  /* 0x0000000209037221 */ /* 0x001fca0000000000 */
[----:B------:R-:W0:Y:S02]  /*1f00*/  ATOMS.CAST.SPIN P1, [R11], R2, R3 ;  /* 0x000000020b00758d */ /* 0x000e240001820003 */
[----:B0-----:R-:W-:Y:S05]  /*1f10*/  @!P1 BRA `(.L_x_80) ;  /* 0xfffffffc00f09947 */ /* 0x001fea000383ffff */
.L_x_12:
[----:B------:R-:W-:Y:S05]  /*1f20*/  BSYNC.RECONVERGENT B0 ;  /* 0x0000000000007941 */ /* 0x000fea0003800200 */
.L_x_11:
[----:B------:R-:W-:Y:S05]  /*1f30*/  @P0 BRA `(.L_x_81) ;  /* 0xffffffe400cc0947 */ /* 0x000fea000383ffff */
.L_x_10:
[----:B------:R-:W0:Y:S01]  /*1f40*/  LDCU UR10, c[0x0][0x388] ;  /* 0x00007100ff0a77ac */ /* 0x000e220008000800 */
[----:B------:R-:W1:Y:S01]  /*1f50*/  LDCU UR4, c[0x0][0x380] ;  /* 0x00007000ff0477ac */ /* 0x000e620008000800 */
[----:B------:R-:W-:Y:S01]  /*1f60*/  BAR.SYNC.DEFER_BLOCKING 0x0 ;  /* 0x0000000000007b1d */ /* 0x000fe20000010000 */
[----:B0-----:R-:W-:Y:S01]  /*1f70*/  ISETP.GE.AND P0, PT, R6, UR10, PT ;  /* 0x0000000a06007c0c */ /* 0x001fe2000bf06270 */
[----:B-1----:R-:W-:-:S12]  /*1f80*/  VIADD R5, R0, UR4 ;  /* 0x0000000400057c36 */ /* 0x002fd80008000000 */
[----:B------:R-:W-:Y:S05]  /*1f90*/  @P0 EXIT ;  /* 0x000000000000094d */ /* 0x000fea0003800000 */
[----:B------:R-:W-:Y:S01]  /*1fa0*/  LOP3.LUT R0, RZ, R6, RZ, 0x33, !PT ;  /* 0x00000006ff007212 */ /* 0x000fe200078e33ff */
[----:B------:R-:W-:Y:S03]  /*1fb0*/  BSSY.RECONVERGENT B0, `(.L_x_82) ;  /* 0x000001f000007945 */ /* 0x000fe60003800200 */
[----:B------:R-:W-:-:S04]  /*1fc0*/  IADD3 R0, PT, PT, R0, UR10, RZ ;  /* 0x0000000a00007c10 */ /* 0x000fc8000fffe0ff */
[C---:B------:R-:W-:Y:S02]  /*1fd0*/  LOP3.LUT R2, R0.reuse, 0xc00, RZ, 0xc0, !PT ;  /* 0x00000c0000027812 */ /* 0x040fe400078ec0ff */
[----:B------:R-:W-:Y:S02]  /*1fe0*/  ISETP.GE.U32.AND P1, PT, R0, 0xc00, PT ;  /* 0x00000c000000780c */ /* 0x000fe40003f26070 */
[----:B------:R-:W-:-:S13]  /*1ff0*/  ISETP.NE.AND P0, PT, R2, 0xc00, PT ;  /* 0x00000c000200780c */ /* 0x000fda0003f05270 */
[----:B------:R-:W-:Y:S05]  /*2000*/  @!P0 BRA `(.L_x_83) ;  /* 0x0000000000648947 */ /* 0x000fea0003800000 */
[----:B------:R-:W0:Y:S01]  /*2010*/  S2UR UR5, SR_CgaCtaId ;  /* 0x00000000000579c3 */ /* 0x000e220000008800 */
[----:B------:R-:W1:Y:S01]  /*2020*/  LDCU.64 UR8, c[0x0][0x3c0] ;  /* 0x00007800ff0877ac */ /* 0x000e620008000a00 */
[----:B------:R-:W-:Y:S01]  /*2030*/  IMAD.MOV.U32 R7, RZ, RZ, RZ ;  /* 0x000000ffff077224 */ /* 0x000fe200078e00ff */
[----:B------:R-:W-:Y:S01]  /*2040*/  LEA.HI R0, R0, 0x1, RZ, 0x16 ;  /* 0x0000000100007811 */ /* 0x000fe200078fb0ff */
[----:B------:R-:W-:Y:S01]  /*2050*/  UMOV UR4, 0x400 ;  /* 0x0000040000047882 */ /* 0x000fe20000000000 */
[----:B------:R-:W-:Y:S02]  /*2060*/  IMAD.WIDE R2, R5, UR10, R6 ;  /* 0x0000000a05027c25 */ /* 0x000fe4000f8e0206 */
[C---:B------:R-:W-:Y:S02]  /*2070*/  LOP3.LUT R4, R0.reuse, 0x3, RZ, 0xc0, !PT ;  /* 0x0000000300047812 */ /* 0x040fe400078ec0ff */
[----:B------:R-:W-:Y:S02]  /*2080*/  IMAD.SHL.U32 R7, R0, 0x400, RZ ;  /* 0x0000040000077824 */ /* 0x000fe400078e00ff */
[----:B------:R-:W-:-:S02]  /*2090*/  IADD3 R4, PT, PT, -R4, RZ, RZ ;  /* 0x000000ff04047210 */ /* 0x000fc40007ffe1ff */
[----:B-1----:R-:W-:-:S04]  /*20a0*/  LEA R8, P0, R2, UR8, 0x2 ;  /* 0x0000000802087c11 */ /* 0x002fc8000f8010ff */
[----:B------:R-:W-:Y:S01]  /*20b0*/  LEA.HI.X R9, R2, UR9, R3, 0x2, P0 ;  /* 0x0000000902097c11 */ /* 0x000fe200080f1403 */
[----:B0-----:R-:W-:-:S06]  /*20c0*/  ULEA UR4, UR5, UR4, 0x18 ;  /* 0x0000000405047291 */ /* 0x001fcc000f8ec0ff */
[C---:B------:R-:W-:Y:S02]  /*20d0*/  LEA R0, R6.reuse, UR4, 0x2 ;  /* 0x0000000406007c11 */ /* 0x040fe4000f8e10ff */
[----:B------:R-:W-:-:S07]  /*20e0*/  LOP3.LUT R6, R6, 0xc00, R7, 0xf8, !PT ;  /* 0x00000c0006067812 */ /* 0x000fce00078ef807 */
.L_x_84:
[----:B0-----:R0:W1:Y:S01]  /*20f0*/  LDS R7, [R0] ;  /* 0x0000000000077984 */ /* 0x0010620000000800 */
[----:B------:R-:W-:-:S04]  /*2100*/  IADD3 R4, PT, PT, R4, 0x1, RZ ;  /* 0x0000000104047810 */ /* 0x000fc80007ffe0ff */
[----:B------:R-:W-:Y:S01]  /*2110*/  ISETP.NE.AND P2, PT, R4, RZ, PT ;  /* 0x000000ff0400720c */ /* 0x000fe20003f45270 */
[----:B0-----:R-:W-:Y:S01]  /*2120*/  VIADD R0, R0, 0x1000 ;  /* 0x0000100000007836 */ /* 0x001fe20000000000 */
[----:B-1----:R-:W-:-:S13]  /*2130*/  FSETP.NEU.AND P0, PT, R7, RZ, PT ;  /* 0x000000ff0700720b */ /* 0x002fda0003f0d000 */
[----:B------:R-:W-:Y:S02]  /*2140*/  @P0 IMAD.MOV.U32 R2, RZ, RZ, R8 ;  /* 0x000000ffff020224 */ /* 0x000fe400078e0008 */
[----:B------:R-:W-:-:S05]  /*2150*/  @P0 IMAD.MOV.U32 R3, RZ, RZ, R9 ;  /* 0x000000ffff030224 */ /* 0x000fca00078e0009 */
[----:B------:R0:W-:Y:S01]  /*2160*/  @P0 STG.E desc[UR6][R2.64], R7 ;  /* 0x0000000702000986 */ /* 0x0001e2000c101906 */
[----:B------:R-:W-:-:S05]  /*2170*/  IADD3 R8, P0, PT, R8, 0x1000, RZ ;  /* 0x0000100008087810 */ /* 0x000fca0007f1e0ff */
[----:B------:R-:W-:Y:S01]  /*2180*/  IMAD.X R9, RZ, RZ, R9, P0 ;  /* 0x000000ffff097224 */ /* 0x000fe200000e0609 */
[----:B------:R-:W-:Y:S07]  /*2190*/  @P2 BRA `(.L_x_84) ;  /* 0xfffffffc00d42947 */ /* 0x000fee000383ffff */
.L_x_83:
[----:B------:R-:W-:Y:S05]  /*21a0*/  BSYNC.RECONVERGENT B0 ;  /* 0x0000000000007941 */ /* 0x000fea0003800200 */
.L_x_82:
[----:B------:R-:W-:Y:S05]  /*21b0*/  @!P1 EXIT ;  /* 0x000000000000994d */ /* 0x000fea0003800000 */
[----:B------:R-:W1:Y:S01]  /*21c0*/  LDC R9, c[0x0][0x388] ;  /* 0x0000e200ff097b82 */ /* 0x000e620000000800 */
[----:B------:R-:W2:Y:S01]  /*21d0*/  LDCU.64 UR8, c[0x0][0x3c0] ;  /* 0x00007800ff0877ac */ /* 0x000ea20008000a00 */
[----:B0-----:R-:W-:Y:S01]  /*21e0*/  HFMA2 R7, -RZ, RZ, 0, 0 ;  /* 0x00000000ff077431 */ /* 0x001fe200000001ff */
[----:B------:R-:W-:Y:S01]  /*21f0*/  BSSY.RECONVERGENT B0, `(.L_x_85) ;  /* 0x000004a000007945 */ /* 0x000fe20003800200 */
[----:B------:R-:W-:Y:S01]  /*2200*/  UMOV UR4, 0x400 ;  /* 0x0000040000047882 */ /* 0x000fe20000000000 */
[----:B------:R-:W0:Y:S03]  /*2210*/  LDCU UR10, c[0x0][0x388] ;  /* 0x00007100ff0a77ac */ /* 0x000e260008000800 */
[----:B------:R-:W3:Y:S01]  /*2220*/  S2UR UR5, SR_CgaCtaId ;  /* 0x00000000000579c3 */ /* 0x000ee20000008800 */
[--C-:B-1----:R-:W-:Y:S02]  /*2230*/  IMAD.IADD R4, R9, 0x1, -R6.reuse ;  /* 0x0000000109047824 */ /* 0x102fe400078e0a06 */
[----:B------:R-:W-:-:S03]  /*2240*/  IMAD.WIDE R2, R5, R9, R6 ;  /* 0x0000000905027225 */ /* 0x000fc600078e0206 */
[----:B------:R-:W-:Y:S02]  /*2250*/  ISETP.GT.AND P1, PT, R4, 0x3000, PT ;  /* 0x000030000400780c */ /* 0x000fe40003f24270 */
[----:B--2---:R-:W-:Y:S01]  /*2260*/  LEA R0, P0, R2, UR8, 0x2 ;  /* 0x0000000802007c11 */ /* 0x004fe2000f8010ff */
[----:B---3--:R-:W-:-:S03]  /*2270*/  ULEA UR4, UR5, UR4, 0x18 ;  /* 0x0000000405047291 */ /* 0x008fc6000f8ec0ff */
[----:B------:R-:W-:Y:S02]  /*2280*/  LEA.HI.X R3, R2, UR9, R3, 0x2, P0 ;  /* 0x0000000902037c11 */ /* 0x000fe400080f1403 */
[----:B------:R-:W-:Y:S02]  /*2290*/  IADD3 R2, P0, PT, R0, 0x2000, RZ ;  /* 0x0000200000027810 */ /* 0x000fe40007f1e0ff */
[----:B------:R-:W-:-:S03]  /*22a0*/  LEA R0, R6, UR4, 0x2 ;  /* 0x0000000406007c11 */ /* 0x000fc6000f8e10ff */
[----:B------:R-:W-:Y:S01]  /*22b0*/  IMAD.X R3, RZ, RZ, R3, P0 ;  /* 0x000000ffff037224 */ /* 0x000fe200000e0603 */
[----:B------:R-:W-:Y:S02]  /*22c0*/  PLOP3.LUT P0, PT, PT, PT, PT, 0x80, 0x8 ;  /* 0x000000000008781c */ /* 0x000fe40003f0f070 */
[----:B------:R-:W-:Y:S01]  /*22d0*/  IADD3 R0, PT, PT, R0, 0x2000, RZ ;  /* 0x0000200000007810 */ /* 0x000fe20007ffe0ff */
[----:B0-----:R-:W-:Y:S10]  /*22e0*/  @!P1 BRA `(.L_x_86) ;  /* 0x0000000000e89947 */ /* 0x001ff40003800000 */
[----:B------:R-:W-:Y:S01]  /*22f0*/  PLOP3.LUT P0, PT, PT, PT, PT, 0x8, 0x80 ;  /* 0x000000000080781c */ /* 0x000fe20003f0e170 */
[----:B------:R-:W-:-:S12]  /*2300*/  VIADD R5, R9, 0xffffd000 ;  /* 0xffffd00009057836 */ /* 0x000fd80000000000 */
.L_x_87:
[----:B------:R-:W0:Y:S01]  /*2310*/  LDS R7, [R0+-0x2000] ;  /* 0xffe0000000077984 */ /* 0x000e220000000800 */
[----:B------:R-:W-:-:S03]  /*2320*/  VIADD R6, R6, 0x4000 ;  /* 0x0000400006067836 */ /* 0x000fc60000000000 */
[----:B------:R-:W1:Y:S04]  /*2330*/  LDS R9, [R0+-0x1000] ;  /* 0xfff0000000097984 */ /* 0x000e680000000800 */
[----:B------:R-:W-:Y:S04]  /*2340*/  LDS R15, [R0+0x2000] ;  /* 0x00200000000f7984 */ /* 0x000fe80000000800 */
[----:B------:R-:W2:Y:S04]  /*2350*/  LDS R11, [R0] ;  /* 0x00000000000b7984 */ /* 0x000ea80000000800 */
[----:B------:R-:W3:Y:S04]  /*2360*/  LDS R13, [R0+0x1000] ;  /* 0x00100000000d7984 */ /* 0x000ee80000000800 */
[----:B------:R-:W4:Y:S04]  /*2370*/  LDS R17, [R0+0x3000] ;  /* 0x0030000000117984 */ /* 0x000f280000000800 */
[----:B------:R-:W-:Y:S04]  /*2380*/  LDS R27, [R0+0x8000] ;  /* 0x00800000001b7984 */ /* 0x000fe80000000800 */
[----:B------:R-:W4:Y:S04]  /*2390*/  LDS R19, [R0+0x4000] ;  /* 0x0040000000137984 */ /* 0x000f280000000800 */
[----:B------:R-:W4:Y:S04]  /*23a0*/  LDS R21, [R0+0x5000] ;  /* 0x0050000000157984 */ /* 0x000f280000000800 */
[----:B------:R-:W4:Y:S04]  /*23b0*/  LDS R23, [R0+0x6000] ;  /* 0x0060000000177984 */ /* 0x000f280000000800 */
[----:B------:R-:W4:Y:S01]  /*23c0*/  LDS R25, [R0+0x7000] ;  /* 0x0070000000197984 */ /* 0x000f220000000800 */
[----:B0-----:R-:W-:-:S03]  /*23d0*/  FSETP.NEU.AND P1, PT, R7, RZ, PT ;  /* 0x000000ff0700720b */ /* 0x001fc60003f2d000 */
[----:B------:R-:W0:Y:S01]  /*23e0*/  LDS R29, [R0+0x9000] ;  /* 0x00900000001d7984 */ /* 0x000e220000000800 */
[----:B-1----:R-:W-:-:S03]  /*23f0*/  FSETP.NEU.AND P2, PT, R9, RZ, PT ;  /* 0x000000ff0900720b */ /* 0x002fc60003f4d000 */
[----:B------:R-:W1:Y:S04]  /*2400*/  LDS R8, [R0+0xa000] ;  /* 0x00a0000000087984 */ /* 0x000e680000000800 */
[----:B-----5:R-:W1:Y:S01]  /*2410*/  LDS R10, [R0+0xb000] ;  /* 0x00b00000000a7984 */ /* 0x020e620000000800 */
[----:B--2---:R-:W-:-:S03]  /*2420*/  FSETP.NEU.AND P3, PT, R11, RZ, PT ;  /* 0x000000ff0b00720b */ /* 0x004fc60003f6d000 */
[----:B------:R-:W2:Y:S01]  /*2430*/  LDS R12, [R0+0xc000] ;  /* 0x00c00000000c7984 */ /* 0x000ea20000000800 */
[----:B---3--:R-:W-:-:S03]  /*2440*/  FSETP.NEU.AND P4, PT, R13, RZ, PT ;  /* 0x000000ff0d00720b */ /* 0x008fc60003f8d000 */
[----:B------:R3:W2:Y:S04]  /*2450*/  LDS R14, [R0+0xd000] ;  /* 0x00d00000000e7984 */ /* 0x0006a80000000800 */
[----:B------:R2:W-:Y:S01]  /*2460*/  @P1 STG.E desc[UR6][R2.64+-0x2000], R7 ;  /* 0xffe0000702001986 */ /* 0x0005e2000c101906 */
[----:B------:R-:W-:-:S03]  /*2470*/  FSETP.NEU.AND P1, PT, R15, RZ, PT ;  /* 0x000000ff0f00720b */ /* 0x000fc60003f2d000 */
[----:B------:R-:W-:Y:S01]  /*2480*/  @P2 STG.E desc[UR6][R2.64+-0x1000], R9 ;  /* 0xfff0000902002986 */ /* 0x000fe2000c101906 */
[----:B----4-:R-:W-:Y:S01]  /*2490*/  FSETP.NEU.AND P2, PT, R17, RZ, PT ;  /* 0x000000ff1100720b */ /* 0x010fe20003f4d000 */
[----:B---3--:R-:W-:Y:S02]  /*24a0*/  VIADD R0, R0, 0x10000 ;  /* 0x0001000000007836 */ /* 0x008fe40000000000 */
[----:B------:R-:W-:Y:S01]  /*24b0*/  @P3 STG.E desc[UR6][R2.64], R11 ;  /* 0x0000000b02003986 */ /* 0x000fe2000c101906 */
[----:B------:R-:W-:-:S03]  /*24c0*/  FSETP.NEU.AND P3, PT, R19, RZ, PT ;  /* 0x000000ff1300720b */ /* 0x000fc60003f6d000 */
[----:B------:R-:W-:Y:S01]  /*24d0*/  @P4 STG.E desc[UR6][R2.64+0x1000], R13 ;  /* 0x0010000d02004986 */ /* 0x000fe2000c101906 */
[----:B------:R-:W-:Y:S02]  /*24e0*/  FSETP.NEU.AND P4, PT, R21, RZ, PT ;  /* 0x000000ff1500720b */ /* 0x000fe40003f8d000 */
[----:B------:R-:W-:Y:S01]  /*24f0*/  FSETP.NEU.AND P5, PT, R23, RZ, PT ;  /* 0x000000ff1700720b */ /* 0x000fe20003fad000 */
[----:B------:R-:W-:Y:S01]  /*2500*/  @P1 STG.E desc[UR6][R2.64+0x2000], R15 ;  /* 0x0020000f02001986 */ /* 0x000fe2000c101906 */
[----:B------:R-:W-:Y:S02]  /*2510*/  FSETP.NEU.AND P1, PT, R27, RZ, PT ;  /* 0x000000ff1b00720b */ /* 0x000fe40003f2d000 */
[----:B------:R-:W-:Y:S01]  /*2520*/  FSETP.NEU.AND P6, PT, R25, RZ, PT ;  /* 0x000000ff1900720b */ /* 0x000fe20003fcd000 */
[----:B------:R-:W-:Y:S01]  /*2530*/  @P2 STG.E desc[UR6][R2.64+0x3000], R17 ;  /* 0x0030001102002986 */ /* 0x000fe2000c101906 */
[----:B0-----:R-:W-:-:S03]  /*2540*/  FSETP.NEU.AND P2, PT, R29, RZ, PT ;  /* 0x000000ff1d00720b */ /* 0x001fc60003f4d000 */
[----:B------:R-:W-:Y:S01]  /*2550*/  @P3 STG.E desc[UR6][R2.64+0x4000], R19 ;  /* 0x0040001302003986 */ /* 0x000fe2000c101906 */
[----:B-1----:R-:W-:-:S03]  /*2560*/  FSETP.NEU.AND P3, PT, R8, RZ, PT ;  /* 0x000000ff0800720b */ /* 0x002fc60003f6d000 */
[----:B------:R-:W-:Y:S01]  /*2570*/  @P4 STG.E desc[UR6][R2.64+0x5000], R21 ;  /* 0x0050001502004986 */ /* 0x000fe2000c101906 */
[----:B------:R-:W-:-:S03]  /*2580*/  FSETP.NEU.AND P4, PT, R10, RZ, PT ;  /* 0x000000ff0a00720b */ /* 0x000fc60003f8d000 */
[----:B------:R-:W-:Y:S01]  /*2590*/  @P1 STG.E desc[UR6][R2.64+0x8000], R27 ;  /* 0x0080001b02001986 */ /* 0x000fe2000c101906 */
[----:B------:R-:W-:-:S03]  /*25a0*/  ISETP.GE.AND P1, PT, R6, R5, PT ;  /* 0x000000050600720c */ /* 0x000fc60003f26270 */
[----:B------:R-:W-:Y:S01]  /*25b0*/  @P5 STG.E desc[UR6][R2.64+0x6000], R23 ;  /* 0x0060001702005986 */ /* 0x000fe2000c101906 */
[----:B--2---:R-:W-:-:S03]  /*25c0*/  FSETP.NEU.AND P5, PT, R12, RZ, PT ;  /* 0x000000ff0c00720b */ /* 0x004fc60003fad000 */
[----:B------:R-:W-:Y:S01]  /*25d0*/  @P6 STG.E desc[UR6][R2.64+0x7000], R25 ;  /* 0x0070001902006986 */ /* 0x000fe2000c101906 */
[----:B------:R-:W-:-:S03]  /*25e0*/  FSETP.NEU.AND P6, PT, R14, RZ, PT ;  /* 0x000000ff0e00720b */ /* 0x000fc60003fcd000 */
[----:B------:R-:W-:Y:S01]  /*25f0*/  @P2 STG.E desc[UR6][R2.64+0x9000], R29 ;  /* 0x0090001d02002986 */ /* 0x000fe2000c101906 */
[----:B------:R-:W-:-:S03]  /*2600*/  IADD3 R4, P2, PT, R2, 0x10000, RZ ;  /* 0x0001000002047810 */ /* 0x000fc60007f5e0ff */
[----:B------:R-:W-:Y:S01]  /*2610*/  @P3 STG.E desc[UR6][R2.64+0xa000], R8 ;  /* 0x00a0000802003986 */ /* 0x000fe2000c101906 */
[----:B------:R-:W-:-:S03]  /*2620*/  IADD3.X R7, PT, PT, RZ, R3, RZ, P2, !PT ;  /* 0x00000003ff077210 */ /* 0x000fc600017fe4ff */
[----:B------:R-:W-:Y:S04]  /*2630*/  @P4 STG.E desc[UR6][R2.64+0xb000], R10 ;  /* 0x00b0000a02004986 */ /* 0x000fe8000c101906 */
[----:B------:R-:W-:Y:S04]  /*2640*/  @P5 STG.E desc[UR6][R2.64+0xc000], R12 ;  /* 0x00c0000c02005986 */ /* 0x000fe8000c101906 */
[----:B------:R0:W-:Y:S02]  /*2650*/  @P6 STG.E desc[UR6][R2.64+0xd000], R14 ;  /* 0x00d0000e02006986 */ /* 0x0001e4000c101906 */
[----:B0-----:R-:W-:Y:S01]  /*2660*/  IMAD.MOV.U32 R2, RZ, RZ, R4 ;  /* 0x000000ffff027224 */ /* 0x001fe200078e0004 */
[----:B------:R-:W-:Y:S01]  /*2670*/  MOV R3, R7 ;  /* 0x0000000700037202 */ /* 0x000fe20000000f00 */
[----:B------:R-:W-:Y:S06]  /*2680*/  @!P1 BRA `(.L_x_87) ;  /* 0xfffffffc00209947 */ /* 0x000fec000383ffff */
.L_x_86:
[----:B------:R-:W-:Y:S05]  /*2690*/  BSYNC.RECONVERGENT B0 ;  /* 0x0000000000007941 */ /* 0x000fea0003800200 */
.L_x_85:
[----:B------:R-:W-:Y:S01]  /*26a0*/  IADD3 R4, PT, PT, -R6, UR10, RZ ;  /* 0x0000000a06047c10 */ /* 0x000fe2000fffe1ff */
[----:B------:R-:W-:Y:S03]  /*26b0*/  BSSY.RECONVERGENT B0, `(.L_x_88) ;  /* 0x0000026000007945 */ /* 0x000fe60003800200 */
[----:B------:R-:W-:-:S13]  /*26c0*/  ISETP.GT.AND P1, PT, R4, 0x1000, PT ;  /* 0x000010000400780c */ /* 0x000fda0003f24270 */
[----:B------:R-:W-:Y:S05]  /*26d0*/  @!P1 BRA `(.L_x_89) ;  /* 0x00000000008c9947 */ /* 0x000fea0003800000 */
[----:B------:R-:W0:Y:S01]  /*26e0*/  LDS R15, [R0+0x2000] ;  /* 0x00200000000f7984 */ /* 0x000e220000000800 */
[----:B------:R-:W-:Y:S01]  /*26f0*/  IADD3 R4, P6, PT, R2, 0x4000, RZ ;  /* 0x0000400002047810 */ /* 0x000fe20007fde0ff */
[----:B------:R-:W-:Y:S02]  /*2700*/  VIADD R6, R6, 0x1000 ;  /* 0x0000100006067836 */ /* 0x000fe40000000000 */
[----:B------:R-:W1:Y:S02]  /*2710*/  LDS R7, [R0+-0x2000] ;  /* 0xffe0000000077984 */ /* 0x000e640000000800 */
[----:B------:R-:W-:Y:S02]  /*2720*/  IMAD.X R5, RZ, RZ, R3, P6 ;  /* 0x000000ffff057224 */ /* 0x000fe400030e0603 */
[----:B------:R-:W2:Y:S01]  /*2730*/  LDS R9, [R0+-0x1000] ;  /* 0xfff0000000097984 */ /* 0x000ea20000000800 */
[----:B------:R-:W-:-:S03]  /*2740*/  VIADD R6, R6, 0x1000 ;  /* 0x0000100006067836 */ /* 0x000fc60000000000 */
[----:B------:R-:W3:Y:S04]  /*2750*/  LDS R11, [R0] ;  /* 0x00000000000b7984 */ /* 0x000ee80000000800 */
[----:B------:R-:W4:Y:S04]  /*2760*/  LDS R13, [R0+0x1000] ;  /* 0x00100000000d7984 */ /* 0x000f280000000800 */
[----:B------:R-:W4:Y:S04]  /*2770*/  LDS R17, [R0+0x3000] ;  /* 0x0030000000117984 */ /* 0x000f280000000800 */
[----:B------:R-:W4:Y:S04]  /*2780*/  LDS R19, [R0+0x4000] ;  /* 0x0040000000137984 */ /* 0x000f280000000800 */
[----:B------:R0:W4:Y:S02]  /*2790*/  LDS R21, [R0+0x5000] ;  /* 0x0050000000157984 */ /* 0x0001240000000800 */
[----:B0-----:R-:W-:-:S02]  /*27a0*/  IADD3 R0, PT, PT, R0, 0x4000, RZ ;  /* 0x0000400000007810 */ /* 0x001fc40007ffe0ff */
[----:B------:R-:W-:-:S03]  /*27b0*/  FSETP.NEU.AND P0, PT, R15, RZ, PT ;  /* 0x000000ff0f00720b */ /* 0x000fc60003f0d000 */
[----:B------:R-:W-:Y:S01]  /*27c0*/  VIADD R0, R0, 0x4000 ;  /* 0x0000400000007836 */ /* 0x000fe20000000000 */
[----:B-1----:R-:W-:Y:S02]  /*27d0*/  FSETP.NEU.AND P3, PT, R7, RZ, PT ;  /* 0x000000ff0700720b */ /* 0x002fe40003f6d000 */
[----:B--2---:R-:W-:Y:S02]  /*27e0*/  FSETP.NEU.AND P2, PT, R9, RZ, PT ;  /* 0x000000ff0900720b */ /* 0x004fe40003f4d000 */
[----:B---3--:R-:W-:-:S05]  /*27f0*/  FSETP.NEU.AND P1, PT, R11, RZ, PT ;  /* 0x000000ff0b00720b */ /* 0x008fca0003f2d000 */
[----:B------:R-:W-:Y:S01]  /*2800*/  @P0 STG.E desc[UR6][R2.64+0x2000], R15 ;  /* 0x0020000f02000986 */ /* 0x000fe2000c101906 */
[----:B----4-:R-:W-:-:S03]  /*2810*/  FSETP.NEU.AND P0, PT, R13, RZ, PT ;  /* 0x000000ff0d00720b */ /* 0x010fc60003f0d000 */
[----:B------:R0:W-:Y:S01]  /*2820*/  @P3 STG.E desc[UR6][R2.64+-0x2000], R7 ;  /* 0xffe0000702003986 */ /* 0x0001e2000c101906 */
[----:B------:R-:W-:-:S03]  /*2830*/  FSETP.NEU.AND P3, PT, R17, RZ, PT ;  /* 0x000000ff1100720b */ /* 0x000fc60003f6d000 */
[----:B------:R-:W-:Y:S01]  /*2840*/  @P2 STG.E desc[UR6][R2.64+-0x1000], R9 ;  /* 0xfff0000902002986 */ /* 0x000fe2000c101906 */
[----:B------:R-:W-:-:S03]  /*2850*/  FSETP.NEU.AND P4, PT, R19, RZ, PT ;  /* 0x000000ff1300720b */ /* 0x000fc60003f8d000 */
[----:B------:R-:W-:Y:S01]  /*2860*/  @P1 STG.E desc[UR6][R2.64], R11 ;  /* 0x0000000b02001986 */ /* 0x000fe2000c101906 */
[----:B------:R-:W-:-:S03]  /*2870*/  FSETP.NEU.AND P5, PT, R21, RZ, PT ;  /* 0x000000ff1500720b */ /* 0x000fc60003fad000 */
[----:B------:R1:W-:Y:S01]  /*2880*/  @P0 STG.E desc[UR6][R2.64+0x1000], R13 ;  /* 0x0010000d02000986 */ /* 0x0003e2000c101906 */
[----:B0-----:R-:W-:Y:S02]  /*2890*/  IADD3 R7, P1, PT, R4, 0x4000, RZ ;  /* 0x0000400004077810 */ /* 0x001fe40007f3e0ff */
[----:B------:R-:W-:Y:S01]  /*28a0*/  PLOP3.LUT P0, PT, PT, PT, PT, 0x8, 0x80 ;  /* 0x000000000080781c */ /* 0x000fe20003f0e170 */
[----:B------:R0:W-:Y:S01]  /*28b0*/  @P3 STG.E desc[UR6][R4.64+-0x1000], R17 ;  /* 0xfff0001104003986 */ /* 0x0001e2000c101906 */
[----:B------:R-:W-:-:S03]  /*28c0*/  IADD3.X R8, PT, PT, RZ, R5, RZ, P1, !PT ;  /* 0x00000005ff087210 */ /* 0x000fc60000ffe4ff */
[----:B------:R0:W-:Y:S04]  /*28d0*/  @P4 STG.E desc[UR6][R4.64], R19 ;  /* 0x0000001304004986 */ /* 0x0001e8000c101906 */
[----:B------:R0:W-:Y:S01]  /*28e0*/  @P5 STG.E desc[UR6][R4.64+0x1000], R21 ;  /* 0x0010001504005986 */ /* 0x0001e2000c101906 */
[----:B-1----:R-:W-:Y:S01]  /*28f0*/  IMAD.MOV.U32 R2, RZ, RZ, R7 ;  /* 0x000000ffff027224 */ /* 0x002fe200078e0007 */
[----:B------:R-:W-:-:S07]  /*2900*/  MOV R3, R8 ;  /* 0x0000000800037202 */ /* 0x000fce0000000f00 */
.L_x_89:
[----:B------:R-:W-:Y:S05]  /*2910*/  BSYNC.RECONVERGENT B0 ;  /* 0x0000000000007941 */ /* 0x000fea0003800200 */
.L_x_88:
[----:B------:R-:W-:-:S13]  /*2920*/  ISETP.LT.OR P0, PT, R6, UR10, P0 ;  /* 0x0000000a06007c0c */ /* 0x000fda0008701670 */
[----:B------:R-:W-:Y:S05]  /*2930*/  @!P0 EXIT ;  /* 0x000000000000894d */ /* 0x000fea0003800000 */
[----:B0-----:R-:W0:Y:S04]  /*2940*/  LDS R5, [R0+-0x2000] ;  /* 0xffe0000000057984 */ /* 0x001e280000000800 */
[----:B------:R-:W1:Y:S04]  /*2950*/  LDS R7, [R0+-0x1000] ;  /* 0xfff0000000077984 */ /* 0x000e680000000800 */
[----:B------:R-:W2:Y:S04]  /*2960*/  LDS R9, [R0] ;  /* 0x0000000000097984 */ /* 0x000ea80000000800 */
[----:B------:R-:W3:Y:S01]  /*2970*/  LDS R11, [R0+0x1000] ;  /* 0x00100000000b7984 */ /* 0x000ee20000000800 */
[----:B0-----:R-:W-:-:S02]  /*2980*/  FSETP.NEU.AND P0, PT, R5, RZ, PT ;  /* 0x000000ff0500720b */ /* 0x001fc40003f0d000 */
[----:B-1----:R-:W-:Y:S02]  /*2990*/  FSETP.NEU.AND P1, PT, R7, RZ, PT ;  /* 0x000000ff0700720b */ /* 0x002fe40003f2d000 */
[----:B--2---:R-:W-:Y:S02]  /*29a0*/  FSETP.NEU.AND P2, PT, R9, RZ, PT ;  /* 0x000000ff0900720b */ /* 0x004fe40003f4d000 */
[----:B---3--:R-:W-:-:S07]  /*29b0*/  FSETP.NEU.AND P3, PT, R11, RZ, PT ;  /* 0x000000ff0b00720b */ /* 0x008fce0003f6d000 */
[----:B------:R0:W-:Y:S04]  /*29c0*/  @P0 STG.E desc[UR6][R2.64+-0x2000], R5 ;  /* 0xffe0000502000986 */ /* 0x0001e8000c101906 */
[----:B------:R0:W-:Y:S04]  /*29d0*/  @P1 STG.E desc[UR6][R2.64+-0x1000], R7 ;  /* 0xfff0000702001986 */ /* 0x0001e8000c101906 */
[----:B------:R0:W-:Y:S01]  /*29e0*/  @P2 STG.E desc[UR6][R2.64], R9 ;  /* 0x0000000902002986 */ /* 0x0001e2000c101906 */
[----:B------:R-:W-:Y:S05]  /*29f0*/  @!P3 EXIT ;  /* 0x000000000000b94d */ /* 0x000fea0003800000 */
[----:B------:R-:W-:Y:S01]  /*2a00*/  STG.E desc[UR6][R2.64+0x1000], R11 ;  /* 0x0010000b02007986 */ /* 0x000fe2000c101906 */
[----:B------:R-:W-:Y:S05]  /*2a10*/  EXIT ;  /* 0x000000000000794d */ /* 0x000fea0003800000 */
.L_x_90:
[----:B------:R-:W-:-:S00]  /*2a20*/  BRA `(.L_x_90) ;  /* 0xfffffffc00fc7947 */ /* 0x000fc0000383ffff */
[----:B------:R-:W-:-:S00]  /*2a30*/  NOP ;  /* 0x0000000000007918 */ /* 0x000fc00000000000 */
        /* <DEDUP_REMOVED lines=12> */
.L_x_91:


//--------------------- .nv.shared._Z22spgemm_pipeline_kernelILi1024EEviiiPKiS1_PKfS1_S1_S3_Pf --------------------------
	.section	.nv.shared._Z22spgemm_pipeline_kernelILi1024EEviiiPKiS1_PKfS1_S1_S3_Pf,"aw",@nobits
	.sectionflags	@""
	.align	16
	.zero		1024


//--------------------- .nv.shared.reserved.0     --------------------------
	.section	.nv.shared.reserved.0,"aw",@nobits
	.weak		__nv_reservedSMEM_offset_0_alias
	.size		__nv_reservedSMEM_offset_0_alias, 0, 64
	.other		__nv_reservedSMEM_offset_0_alias,@"STO_CUDA_RESERVED_SHARED STV_DEFAULT"
__nv_reservedSMEM_offset_0_alias:
	.zero		0
	.zero		64


//--------------------- .nv.constant0._Z22spgemm_pipeline_kernelILi1024EEviiiPKiS1_PKfS1_S1_S3_Pf --------------------------
	.section	.nv.constant0._Z22spgemm_pipeline_kernelILi1024EEviiiPKiS1_PKfS1_S1_S3_Pf,"a",@progbits
	.sectionflags	@""
	.align	4
.nv.constant0._Z22spgemm_pipeline_kernelILi1024EEviiiPKiS1_PKfS1_S1_S3_Pf:
	.zero		968


//--------------------- SYMBOLS --------------------------

	.type		.nv.reservedSmem.offset0,@object
	.size		.nv.reservedSmem.offset0,0x4
	.type		.nv.reservedSmem.cap,@object
	.size		.nv.reservedSmem.cap,0x4
